// auto-generated by cutlass_sweep.gemm — config: {"arch": "sm_100", "cluster_m": 1, "cluster_n": 1, "dtype": "int8", "dtype_b": "int8", "layout": "nt", "stages": 0, "tile_k": 32, "tile_m": 128, "tile_n": 128}
#include "cutlass/cutlass.h"
#include "cutlass/gemm/collective/collective_builder.hpp"
#include "cutlass/gemm/device/gemm_universal_adapter.h"
#include "cutlass/gemm/kernel/gemm_universal.hpp"
#include "cutlass/epilogue/collective/collective_builder.hpp"

using ElemA = int8_t;
using ElemB = int8_t;
using ElemCD = int8_t;
using Acc  = int32_t;
using TileShape    = cute::Shape<cute::_128, cute::_128, cute::_32>;
using ClusterShape = cute::Shape<cute::_1, cute::_1, cute::_1>;

using CollectiveEpilogue = typename cutlass::epilogue::collective::CollectiveBuilder<
    cutlass::arch::Sm100, cutlass::arch::OpClassTensorOp,
    TileShape, ClusterShape,
    cutlass::epilogue::collective::EpilogueTileAuto,
    Acc, Acc,
    ElemCD, cutlass::layout::RowMajor, 128 / cutlass::sizeof_bits<ElemCD>::value,
    ElemCD, cutlass::layout::RowMajor, 128 / cutlass::sizeof_bits<ElemCD>::value,
    cutlass::epilogue::collective::EpilogueScheduleAuto
  >::CollectiveOp;

using CollectiveMainloop = typename cutlass::gemm::collective::CollectiveBuilder<
    cutlass::arch::Sm100, cutlass::arch::OpClassTensorOp,
    ElemA, cutlass::layout::RowMajor, 128 / cutlass::sizeof_bits<ElemA>::value,
    ElemB, cutlass::layout::ColumnMajor, 128 / cutlass::sizeof_bits<ElemB>::value,
    Acc,
    TileShape, ClusterShape,
    cutlass::gemm::collective::StageCountAutoCarveout<static_cast<int>(sizeof(typename CollectiveEpilogue::SharedStorage))>,
    cutlass::gemm::collective::KernelScheduleAuto
  >::CollectiveOp;

using GemmKernel = cutlass::gemm::kernel::GemmUniversal<
    cute::Shape<int,int,int,int>,
    CollectiveMainloop,
    CollectiveEpilogue
>;
using Gemm = cutlass::gemm::device::GemmUniversalAdapter<GemmKernel>;

// Force the device kernel symbol into the cubin without needing a host main.
auto* _anchor = &cutlass::device_kernel<GemmKernel>;


// ===== COMPILED SASS (sm_100a) =====

	.target	sm_100a

	.elftype	@"ET_EXEC"


//--------------------- .note.nv.tkinfo           --------------------------
	.section	.note.nv.tkinfo,"",@"SHT_NOTE"
	.sectionflags	@"SHF_NOTE_NV_TKINFO"
	.tkinfo
        /*0018*/ 	.word	0x00000002
        /*0030*/ 	.string	""
        /*0030*/ 	.string	"ptxas"
        /*0030*/ 	.string	"Cuda compilation tools, release 13.0, V13.0.88"
        /*0030*/ 	.string	"Build cuda_13.0.r13.0/compiler.36424714_0"
        /*0030*/ 	.string	"-arch sm_100a -m 64 "



//--------------------- .note.nv.cuinfo           --------------------------
	.section	.note.nv.cuinfo,"",@"SHT_NOTE"
	.sectionflags	@"SHF_NOTE_NV_CUINFO"
        /*0018*/ 	.short	0x0002
        /*001a*/ 	.short	0x0064
        /*001c*/ 	.short	0x0082
	.zero		2


//--------------------- .nv.info                  --------------------------
	.section	.nv.info,"",@"SHT_CUDA_INFO"
	.align	4


	//----- nvinfo : EIATTR_REGCOUNT
	.align		4
        /*0000*/ 	.byte	0x04, 0x2f
        /*0002*/ 	.short	(.L_19 - .L_18)
	.align		4
.L_18:
        /*0004*/ 	.word	index@(_ZN7cutlass13device_kernelINS_4gemm6kernel13GemmUniversalIN4cute5tupleIJiiiiEEENS1_10collective13CollectiveMmaINS1_35MainloopSm100TmaUmmaWarpSpecializedILi24ELi2ELi4ENS5_IJNS4_1CILi1EEESB_SB_EEEEENS5_IJNSA_ILi128EEESE_NSA_ILi32EEEEEEaNS5_IJlSB_lEEEaSH_NS4_8TiledMMAINS4_8MMA_AtomIJNS4_15SM100_MMA_S8_SSIaaiLi128ELi128ELNS4_4UMMA5MajorE0ELSM_0ELNSL_8SaturateE0EEEEEENS4_6LayoutISC_NS5_IJNSA_ILi0EEESR_SR_EEEEENS5_IJNS4_10UnderscoreESU_SU_EEEEENS4_13SM90_TMA_LOADENS4_14ComposedLayoutINS4_7SwizzleILi1ELi4ELi3EEENS4_18smem_ptr_flag_bitsILi8EEENSQ_INS5_IJNSA_ILi8EEESF_EEENS5_IJSF_SB_EEEEEEEvNS4_8identityESX_S17_vS18_EENS_8epilogue10collective18CollectiveEpilogueINS1A_23Sm100TmaWarpSpecializedILi2ELi2ELi64ELb0ELb0EEEJSG_NS5_IJNSQ_ISE_SB_EENSQ_INSA_ILi64EEESB_EEEEEaSH_aSH_NS1A_6fusion15FusionCallbacksIS1E_NS1J_17LinearCombinationIaiaiLNS_15FloatRoundStyleE2EEESG_S1I_JEEENS4_5SM1004TMEM4LOAD26SM100_TMEM_LOAD_32dp32b64xESX_NSY_INSZ_ILi2ELi4ELi3EEES12_NSQ_INS5_IJS13_S1G_EEENS5_IJS1G_SB_EEEEEEENS4_39AutoVectorizingCopyWithAssumedAlignmentILi128EEENS4_14SM90_TMA_STOREES1X_S1Z_S1Z_EEEvvEEEEvNT_6ParamsE)
        /*0008*/ 	.word	0x000000af


	//----- nvinfo : EIATTR_FRAME_SIZE
	.align		4
.L_19:
        /*000c*/ 	.byte	0x04, 0x11
        /*000e*/ 	.short	(.L_21 - .L_20)
	.align		4
.L_20:
        /*0010*/ 	.word	index@($__internal_2_$__cuda_sm10x_tcgen05_guardrail_trap_unallocated_columns_being_dealloced)
        /*0014*/ 	.word	0x00000000


	//----- nvinfo : EIATTR_FRAME_SIZE
	.align		4
.L_21:
        /*0018*/ 	.byte	0x04, 0x11
        /*001a*/ 	.short	(.L_23 - .L_22)
	.align		4
.L_22:
        /*001c*/ 	.word	index@($__internal_1_$__cuda_sm10x_tcgen05_guardrail_trap_phase_invalid_during_alloc)
        /*0020*/ 	.word	0x00000000


	//----- nvinfo : EIATTR_FRAME_SIZE
	.align		4
.L_23:
        /*0024*/ 	.byte	0x04, 0x11
        /*0026*/ 	.short	(.L_25 - .L_24)
	.align		4
.L_24:
        /*0028*/ 	.word	index@($__internal_0_$__cuda_sm10x_tcgen05_guardrail_trap_col_being_dealloced_not_returned_by_alloc)
        /*002c*/ 	.word	0x00000000


	//----- nvinfo : EIATTR_FRAME_SIZE
	.align		4
.L_25:
        /*0030*/ 	.byte	0x04, 0x11
        /*0032*/ 	.short	(.L_27 - .L_26)
	.align		4
.L_26:
        /*0034*/ 	.word	index@(_ZN7cutlass13device_kernelINS_4gemm6kernel13GemmUniversalIN4cute5tupleIJiiiiEEENS1_10collective13CollectiveMmaINS1_35MainloopSm100TmaUmmaWarpSpecializedILi24ELi2ELi4ENS5_IJNS4_1CILi1EEESB_SB_EEEEENS5_IJNSA_ILi128EEESE_NSA_ILi32EEEEEEaNS5_IJlSB_lEEEaSH_NS4_8TiledMMAINS4_8MMA_AtomIJNS4_15SM100_MMA_S8_SSIaaiLi128ELi128ELNS4_4UMMA5MajorE0ELSM_0ELNSL_8SaturateE0EEEEEENS4_6LayoutISC_NS5_IJNSA_ILi0EEESR_SR_EEEEENS5_IJNS4_10UnderscoreESU_SU_EEEEENS4_13SM90_TMA_LOADENS4_14ComposedLayoutINS4_7SwizzleILi1ELi4ELi3EEENS4_18smem_ptr_flag_bitsILi8EEENSQ_INS5_IJNSA_ILi8EEESF_EEENS5_IJSF_SB_EEEEEEEvNS4_8identityESX_S17_vS18_EENS_8epilogue10collective18CollectiveEpilogueINS1A_23Sm100TmaWarpSpecializedILi2ELi2ELi64ELb0ELb0EEEJSG_NS5_IJNSQ_ISE_SB_EENSQ_INSA_ILi64EEESB_EEEEEaSH_aSH_NS1A_6fusion15FusionCallbacksIS1E_NS1J_17LinearCombinationIaiaiLNS_15FloatRoundStyleE2EEESG_S1I_JEEENS4_5SM1004TMEM4LOAD26SM100_TMEM_LOAD_32dp32b64xESX_NSY_INSZ_ILi2ELi4ELi3EEES12_NSQ_INS5_IJS13_S1G_EEENS5_IJS1G_SB_EEEEEEENS4_39AutoVectorizingCopyWithAssumedAlignmentILi128EEENS4_14SM90_TMA_STOREES1X_S1Z_S1Z_EEEvvEEEEvNT_6ParamsE)
        /*0038*/ 	.word	0x00000000


	//----- nvinfo : EIATTR_MIN_STACK_SIZE
	.align		4
.L_27:
        /*003c*/ 	.byte	0x04, 0x12
        /*003e*/ 	.short	(.L_29 - .L_28)
	.align		4
.L_28:
        /*0040*/ 	.word	index@(_ZN7cutlass13device_kernelINS_4gemm6kernel13GemmUniversalIN4cute5tupleIJiiiiEEENS1_10collective13CollectiveMmaINS1_35MainloopSm100TmaUmmaWarpSpecializedILi24ELi2ELi4ENS5_IJNS4_1CILi1EEESB_SB_EEEEENS5_IJNSA_ILi128EEESE_NSA_ILi32EEEEEEaNS5_IJlSB_lEEEaSH_NS4_8TiledMMAINS4_8MMA_AtomIJNS4_15SM100_MMA_S8_SSIaaiLi128ELi128ELNS4_4UMMA5MajorE0ELSM_0ELNSL_8SaturateE0EEEEEENS4_6LayoutISC_NS5_IJNSA_ILi0EEESR_SR_EEEEENS5_IJNS4_10UnderscoreESU_SU_EEEEENS4_13SM90_TMA_LOADENS4_14ComposedLayoutINS4_7SwizzleILi1ELi4ELi3EEENS4_18smem_ptr_flag_bitsILi8EEENSQ_INS5_IJNSA_ILi8EEESF_EEENS5_IJSF_SB_EEEEEEEvNS4_8identityESX_S17_vS18_EENS_8epilogue10collective18CollectiveEpilogueINS1A_23Sm100TmaWarpSpecializedILi2ELi2ELi64ELb0ELb0EEEJSG_NS5_IJNSQ_ISE_SB_EENSQ_INSA_ILi64EEESB_EEEEEaSH_aSH_NS1A_6fusion15FusionCallbacksIS1E_NS1J_17LinearCombinationIaiaiLNS_15FloatRoundStyleE2EEESG_S1I_JEEENS4_5SM1004TMEM4LOAD26SM100_TMEM_LOAD_32dp32b64xESX_NSY_INSZ_ILi2ELi4ELi3EEES12_NSQ_INS5_IJS13_S1G_EEENS5_IJS1G_SB_EEEEEEENS4_39AutoVectorizingCopyWithAssumedAlignmentILi128EEENS4_14SM90_TMA_STOREES1X_S1Z_S1Z_EEEvvEEEEvNT_6ParamsE)
        /*0044*/ 	.word	0x00000000
.L_29:


//--------------------- .nv.compat                --------------------------
	.section	.nv.compat,"",@"SHT_CUDA_COMPAT_INFO"
	.align	4
        /*0000*/ 	.byte	0x02, 0x09, 0x01, 0x00, 0x02, 0x02, 0x03, 0x00, 0x02, 0x05, 0x06, 0x00, 0x03, 0x07, 0x01, 0x01
        /*0010*/ 	.byte	0x02, 0x03, 0x01, 0x00, 0x02, 0x06, 0x01, 0x00, 0x04, 0x0b, 0x08, 0x00, 0x01, 0x00, 0x00, 0x00
        /*0020*/ 	.byte	0x00, 0x00, 0x00, 0x00


//--------------------- .nv.info._ZN7cutlass13device_kernelINS_4gemm6kernel13GemmUniversalIN4cute5tupleIJiiiiEEENS1_10collective13CollectiveMmaINS1_35MainloopSm100TmaUmmaWarpSpecializedILi24ELi2ELi4ENS5_IJNS4_1CILi1EEESB_SB_EEEEENS5_IJNSA_ILi128EEESE_NSA_ILi32EEEEEEaNS5_IJlSB_lEEEaSH_NS4_8TiledMMAINS4_8MMA_AtomIJNS4_15SM100_MMA_S8_SSIaaiLi128ELi128ELNS4_4UMMA5MajorE0ELSM_0ELNSL_8SaturateE0EEEEEENS4_6LayoutISC_NS5_IJNSA_ILi0EEESR_SR_EEEEENS5_IJNS4_10UnderscoreESU_SU_EEEEENS4_13SM90_TMA_LOADENS4_14ComposedLayoutINS4_7SwizzleILi1ELi4ELi3EEENS4_18smem_ptr_flag_bitsILi8EEENSQ_INS5_IJNSA_ILi8EEESF_EEENS5_IJSF_SB_EEEEEEEvNS4_8identityESX_S17_vS18_EENS_8epilogue10collective18CollectiveEpilogueINS1A_23Sm100TmaWarpSpecializedILi2ELi2ELi64ELb0ELb0EEEJSG_NS5_IJNSQ_ISE_SB_EENSQ_INSA_ILi64EEESB_EEEEEaSH_aSH_NS1A_6fusion15FusionCallbacksIS1E_NS1J_17LinearCombinationIaiaiLNS_15FloatRoundStyleE2EEESG_S1I_JEEENS4_5SM1004TMEM4LOAD26SM100_TMEM_LOAD_32dp32b64xESX_NSY_INSZ_ILi2ELi4ELi3EEES12_NSQ_INS5_IJS13_S1G_EEENS5_IJS1G_SB_EEEEEEENS4_39AutoVectorizingCopyWithAssumedAlignmentILi128EEENS4_14SM90_TMA_STOREES1X_S1Z_S1Z_EEEvvEEEEvNT_6ParamsE --------------------------
	.section	.nv.info._ZN7cutlass13device_kernelINS_4gemm6kernel13GemmUniversalIN4cute5tupleIJiiiiEEENS1_10collective13CollectiveMmaINS1_35MainloopSm100TmaUmmaWarpSpecializedILi24ELi2ELi4ENS5_IJNS4_1CILi1EEESB_SB_EEEEENS5_IJNSA_ILi128EEESE_NSA_ILi32EEEEEEaNS5_IJlSB_lEEEaSH_NS4_8TiledMMAINS4_8MMA_AtomIJNS4_15SM100_MMA_S8_SSIaaiLi128ELi128ELNS4_4UMMA5MajorE0ELSM_0ELNSL_8SaturateE0EEEEEENS4_6LayoutISC_NS5_IJNSA_ILi0EEESR_SR_EEEEENS5_IJNS4_10UnderscoreESU_SU_EEEEENS4_13SM90_TMA_LOADENS4_14ComposedLayoutINS4_7SwizzleILi1ELi4ELi3EEENS4_18smem_ptr_flag_bitsILi8EEENSQ_INS5_IJNSA_ILi8EEESF_EEENS5_IJSF_SB_EEEEEEEvNS4_8identityESX_S17_vS18_EENS_8epilogue10collective18CollectiveEpilogueINS1A_23Sm100TmaWarpSpecializedILi2ELi2ELi64ELb0ELb0EEEJSG_NS5_IJNSQ_ISE_SB_EENSQ_INSA_ILi64EEESB_EEEEEaSH_aSH_NS1A_6fusion15FusionCallbacksIS1E_NS1J_17LinearCombinationIaiaiLNS_15FloatRoundStyleE2EEESG_S1I_JEEENS4_5SM1004TMEM4LOAD26SM100_TMEM_LOAD_32dp32b64xESX_NSY_INSZ_ILi2ELi4ELi3EEES12_NSQ_INS5_IJS13_S1G_EEENS5_IJS1G_SB_EEEEEEENS4_39AutoVectorizingCopyWithAssumedAlignmentILi128EEENS4_14SM90_TMA_STOREES1X_S1Z_S1Z_EEEvvEEEEvNT_6ParamsE,"",@"SHT_CUDA_INFO"
	.sectionflags	@""
	.align	4


	//----- nvinfo : EIATTR_CUDA_API_VERSION
	.align		4
        /*0000*/ 	.byte	0x04, 0x37
        /*0002*/ 	.short	(.L_31 - .L_30)
.L_30:
        /*0004*/ 	.word	0x00000082


	//----- nvinfo : EIATTR_KPARAM_INFO
	.align		4
.L_31:
        /*0008*/ 	.byte	0x04, 0x17
        /*000a*/ 	.short	(.L_33 - .L_32)
.L_32:
        /*000c*/ 	.word	0x00000000
        /*0010*/ 	.short	0x0000
        /*0012*/ 	.short	0x0000
        /*0014*/ 	.byte	0x00, 0xf0, 0x01, 0x20


	//----- nvinfo : EIATTR_AT_ENTRY_FRAGMENTS
	.align		4
.L_33:
        /*0018*/ 	.byte	0x04, 0x4f
        /*001a*/ 	.short	(.L_35 - .L_34)


	//   ....[0]....
.L_34:
        /*001c*/ 	.word	0x00000006


	//----- nvinfo : EIATTR_RESERVED_SMEM_USED
	.align		4
.L_35:
        /*0020*/ 	.byte	0x01, 0x41
	.zero		2


	//----- nvinfo : EIATTR_SPARSE_MMA_MASK
	.align		4
        /*0024*/ 	.byte	0x03, 0x50
        /*0026*/ 	.short	0x0000


	//----- nvinfo : EIATTR_TCGEN05_1CTA_USED
	.align		4
        /*0028*/ 	.byte	0x01, 0x51
	.zero		2


	//----- nvinfo : EIATTR_MAXREG_COUNT
	.align		4
        /*002c*/ 	.byte	0x03, 0x1b
        /*002e*/ 	.short	0x00ff


	//----- nvinfo : EIATTR_NUM_BARRIERS
	.align		4
        /*0030*/ 	.byte	0x02, 0x4c
        /*0032*/ 	.byte	0x07
	.zero		1


	//----- nvinfo : EIATTR_EXTERNS
	.align		4
        /*0034*/ 	.byte	0x04, 0x0f
        /*0036*/ 	.short	(.L_37 - .L_36)


	//   ....[0]....
	.align		4
.L_36:
        /*0038*/ 	.word	index@(__assertfail)


	//----- nvinfo : EIATTR_MERCURY_ISA_VERSION
	.align		4
.L_37:
        /*003c*/ 	.byte	0x03, 0x5f
        /*003e*/ 	.short	0x0101


	//----- nvinfo : EIATTR_INT_WARP_WIDE_INSTR_OFFSETS
	.align		4
        /*0040*/ 	.byte	0x04, 0x31
        /*0042*/ 	.short	(.L_39 - .L_38)


	//   ....[0]....
.L_38:
        /*0044*/ 	.word	0x00002040


	//   ....[1]....
        /*0048*/ 	.word	0x00004480


	//   ....[2]....
        /*004c*/ 	.word	0x000044a0


	//   ....[3]....
        /*0050*/ 	.word	0x000044d0


	//   ....[4]....
        /*0054*/ 	.word	0x00004e00


	//   ....[5]....
        /*0058*/ 	.word	0x00004e70


	//   ....[6]....
        /*005c*/ 	.word	0x00005050


	//   ....[7]....
        /*0060*/ 	.word	0x000051b0


	//----- nvinfo : EIATTR_COOP_GROUP_MASK_REGIDS
	.align		4
.L_39:
        /*0064*/ 	.byte	0x04, 0x29
        /*0066*/ 	.short	(.L_41 - .L_40)


	//   ....[0]....
.L_40:
        /*0068*/ 	.word	0xffffffff


	//   ....[1]....
        /*006c*/ 	.word	0xffffffff


	//   ....[2]....
        /*0070*/ 	.word	0xffffffff


	//   ....[3]....
        /*0074*/ 	.word	0xffffffff


	//   ....[4]....
        /*0078*/ 	.word	0xffffffff


	//   ....[5]....
        /*007c*/ 	.word	0xffffffff


	//   ....[6]....
        /*0080*/ 	.word	0xffffffff


	//   ....[7]....
        /*0084*/ 	.word	0xffffffff


	//   ....[8]....
        /*0088*/ 	.word	0xffffffff


	//   ....[9]....
        /*008c*/ 	.word	0xffffffff


	//   ....[10]....
        /*0090*/ 	.word	0xffffffff


	//   ....[11]....
        /*0094*/ 	.word	0xffffffff


	//   ....[12]....
        /*0098*/ 	.word	0xffffffff


	//----- nvinfo : EIATTR_COOP_GROUP_INSTR_OFFSETS
	.align		4
.L_41:
        /*009c*/ 	.byte	0x04, 0x28
        /*009e*/ 	.short	(.L_43 - .L_42)


	//   ....[0]....
.L_42:
        /*00a0*/ 	.word	0x00000090


	//   ....[1]....
        /*00a4*/ 	.word	0x000004d0


	//   ....[2]....
        /*00a8*/ 	.word	0x000008f0


	//   ....[3]....
        /*00ac*/ 	.word	0x00000a50


	//   ....[4]....
        /*00b0*/ 	.word	0x00000b50


	//   ....[5]....
        /*00b4*/ 	.word	0x00000cc0


	//   ....[6]....
        /*00b8*/ 	.word	0x00000e60


	//   ....[7]....
        /*00bc*/ 	.word	0x00001f20


	//   ....[8]....
        /*00c0*/ 	.word	0x00003840


	//   ....[9]....
        /*00c4*/ 	.word	0x00003a50


	//   ....[10]....
        /*00c8*/ 	.word	0x00003a80


	//   ....[11]....
        /*00cc*/ 	.word	0x00004360


	//   ....[12]....
        /*00d0*/ 	.word	0x00004590


	//----- nvinfo : EIATTR_VRC_CTA_INIT_COUNT
	.align		4
.L_43:
        /*00d4*/ 	.byte	0x02, 0x4a
        /*00d6*/ 	.byte	0x80
	.zero		1


	//----- nvinfo : EIATTR_SYSCALL_OFFSETS
	.align		4
        /*00d8*/ 	.byte	0x04, 0x46
        /*00da*/ 	.short	(.L_45 - .L_44)


	//   ....[0]....
.L_44:
        /*00dc*/ 	.word	0x00005bf0


	//   ....[1]....
        /*00e0*/ 	.word	0x00005d30


	//   ....[2]....
        /*00e4*/ 	.word	0x00006590


	//   ....[3]....
        /*00e8*/ 	.word	0x00007b90


	//----- nvinfo : EIATTR_MBARRIER_INSTR_OFFSETS
	.align		4
.L_45:
        /*00ec*/ 	.byte	0x04, 0x39
        /*00ee*/ 	.short	(.L_47 - .L_46)


	//   ....[0]....
.L_46:
        /*00f0*/ 	.word	0x000005d0
        /*00f4*/ 	.word	0x000000ff
        /*00f8*/ 	.word	0x00000000
        /*00fc*/ 	.short	0x0100
        /*00fe*/ 	.byte	0x05
	.zero		1


	//   ....[1]....
        /*0100*/ 	.word	0x000005e0
        /*0104*/ 	.word	0x000000ff
        /*0108*/ 	.word	0x000000c0
        /*010c*/ 	.short	0x0100
        /*010e*/ 	.byte	0x05
	.zero		1


	//   ....[2]....
        /*0110*/ 	.word	0x000005f0
        /*0114*/ 	.word	0x000000ff
        /*0118*/ 	.word	0x00000008
        /*011c*/ 	.short	0x0100
        /*011e*/ 	.byte	0x05
	.zero		1


	//   ....[3]....
        /*0120*/ 	.word	0x00000600
        /*0124*/ 	.word	0x000000ff
        /*0128*/ 	.word	0x000000c8
        /*012c*/ 	.short	0x0100
        /*012e*/ 	.byte	0x05
	.zero		1


	//   ....[4]....
        /*0130*/ 	.word	0x00000610
        /*0134*/ 	.word	0x000000ff
        /*0138*/ 	.word	0x00000010
        /*013c*/ 	.short	0x0100
        /*013e*/ 	.byte	0x05
	.zero		1


	//   ....[5]....
        /*0140*/ 	.word	0x00000620
        /*0144*/ 	.word	0x000000ff
        /*0148*/ 	.word	0x000000d0
        /*014c*/ 	.short	0x0100
        /*014e*/ 	.byte	0x05
	.zero		1


	//   ....[6]....
        /*0150*/ 	.word	0x00000630
        /*0154*/ 	.word	0x000000ff
        /*0158*/ 	.word	0x00000018
        /*015c*/ 	.short	0x0100
        /*015e*/ 	.byte	0x05
	.zero		1


	//   ....[7]....
        /*0160*/ 	.word	0x00000640
        /*0164*/ 	.word	0x000000ff
        /*0168*/ 	.word	0x000000d8
        /*016c*/ 	.short	0x0100
        /*016e*/ 	.byte	0x05
	.zero		1


	//   ....[8]....
        /*0170*/ 	.word	0x00000650
        /*0174*/ 	.word	0x000000ff
        /*0178*/ 	.word	0x00000020
        /*017c*/ 	.short	0x0100
        /*017e*/ 	.byte	0x05
	.zero		1


	//   ....[9]....
        /*0180*/ 	.word	0x00000660
        /*0184*/ 	.word	0x000000ff
        /*0188*/ 	.word	0x000000e0
        /*018c*/ 	.short	0x0100
        /*018e*/ 	.byte	0x05
	.zero		1


	//   ....[10]....
        /*0190*/ 	.word	0x00000670
        /*0194*/ 	.word	0x000000ff
        /*0198*/ 	.word	0x00000028
        /*019c*/ 	.short	0x0100
        /*019e*/ 	.byte	0x05
	.zero		1


	//   ....[11]....
        /*01a0*/ 	.word	0x00000680
        /*01a4*/ 	.word	0x000000ff
        /*01a8*/ 	.word	0x000000e8
        /*01ac*/ 	.short	0x0100
        /*01ae*/ 	.byte	0x05
	.zero		1


	//   ....[12]....
        /*01b0*/ 	.word	0x00000690
        /*01b4*/ 	.word	0x000000ff
        /*01b8*/ 	.word	0x00000030
        /*01bc*/ 	.short	0x0100
        /*01be*/ 	.byte	0x05
	.zero		1


	//   ....[13]....
        /*01c0*/ 	.word	0x000006a0
        /*01c4*/ 	.word	0x000000ff
        /*01c8*/ 	.word	0x000000f0
        /*01cc*/ 	.short	0x0100
        /*01ce*/ 	.byte	0x05
	.zero		1


	//   ....[14]....
        /*01d0*/ 	.word	0x000006b0
        /*01d4*/ 	.word	0x000000ff
        /*01d8*/ 	.word	0x00000038
        /*01dc*/ 	.short	0x0100
        /*01de*/ 	.byte	0x05
	.zero		1


	//   ....[15]....
        /*01e0*/ 	.word	0x000006c0
        /*01e4*/ 	.word	0x000000ff
        /*01e8*/ 	.word	0x000000f8
        /*01ec*/ 	.short	0x0100
        /*01ee*/ 	.byte	0x05
	.zero		1


	//   ....[16]....
        /*01f0*/ 	.word	0x000006d0
        /*01f4*/ 	.word	0x000000ff
        /*01f8*/ 	.word	0x00000040
        /*01fc*/ 	.short	0x0100
        /*01fe*/ 	.byte	0x05
	.zero		1


	//   ....[17]....
        /*0200*/ 	.word	0x000006e0
        /*0204*/ 	.word	0x000000ff
        /*0208*/ 	.word	0x00000100
        /*020c*/ 	.short	0x0100
        /*020e*/ 	.byte	0x05
	.zero		1


	//   ....[18]....
        /*0210*/ 	.word	0x000006f0
        /*0214*/ 	.word	0x000000ff
        /*0218*/ 	.word	0x00000048
        /*021c*/ 	.short	0x0100
        /*021e*/ 	.byte	0x05
	.zero		1


	//   ....[19]....
        /*0220*/ 	.word	0x00000700
        /*0224*/ 	.word	0x000000ff
        /*0228*/ 	.word	0x00000108
        /*022c*/ 	.short	0x0100
        /*022e*/ 	.byte	0x05
	.zero		1


	//   ....[20]....
        /*0230*/ 	.word	0x00000710
        /*0234*/ 	.word	0x000000ff
        /*0238*/ 	.word	0x00000050
        /*023c*/ 	.short	0x0100
        /*023e*/ 	.byte	0x05
	.zero		1


	//   ....[21]....
        /*0240*/ 	.word	0x00000720
        /*0244*/ 	.word	0x000000ff
        /*0248*/ 	.word	0x00000110
        /*024c*/ 	.short	0x0100
        /*024e*/ 	.byte	0x05
	.zero		1


	//   ....[22]....
        /*0250*/ 	.word	0x00000730
        /*0254*/ 	.word	0x000000ff
        /*0258*/ 	.word	0x00000058
        /*025c*/ 	.short	0x0100
        /*025e*/ 	.byte	0x05
	.zero		1


	//   ....[23]....
        /*0260*/ 	.word	0x00000740
        /*0264*/ 	.word	0x000000ff
        /*0268*/ 	.word	0x00000118
        /*026c*/ 	.short	0x0100
        /*026e*/ 	.byte	0x05
	.zero		1


	//   ....[24]....
        /*0270*/ 	.word	0x00000750
        /*0274*/ 	.word	0x000000ff
        /*0278*/ 	.word	0x00000060
        /*027c*/ 	.short	0x0100
        /*027e*/ 	.byte	0x05
	.zero		1


	//   ....[25]....
        /*0280*/ 	.word	0x00000760
        /*0284*/ 	.word	0x000000ff
        /*0288*/ 	.word	0x00000120
        /*028c*/ 	.short	0x0100
        /*028e*/ 	.byte	0x05
	.zero		1


	//   ....[26]....
        /*0290*/ 	.word	0x00000770
        /*0294*/ 	.word	0x000000ff
        /*0298*/ 	.word	0x00000068
        /*029c*/ 	.short	0x0100
        /*029e*/ 	.byte	0x05
	.zero		1


	//   ....[27]....
        /*02a0*/ 	.word	0x00000780
        /*02a4*/ 	.word	0x000000ff
        /*02a8*/ 	.word	0x00000128
        /*02ac*/ 	.short	0x0100
        /*02ae*/ 	.byte	0x05
	.zero		1


	//   ....[28]....
        /*02b0*/ 	.word	0x00000790
        /*02b4*/ 	.word	0x000000ff
        /*02b8*/ 	.word	0x00000070
        /*02bc*/ 	.short	0x0100
        /*02be*/ 	.byte	0x05
	.zero		1


	//   ....[29]....
        /*02c0*/ 	.word	0x000007a0
        /*02c4*/ 	.word	0x000000ff
        /*02c8*/ 	.word	0x00000130
        /*02cc*/ 	.short	0x0100
        /*02ce*/ 	.byte	0x05
	.zero		1


	//   ....[30]....
        /*02d0*/ 	.word	0x000007b0
        /*02d4*/ 	.word	0x000000ff
        /*02d8*/ 	.word	0x00000078
        /*02dc*/ 	.short	0x0100
        /*02de*/ 	.byte	0x05
	.zero		1


	//   ....[31]....
        /*02e0*/ 	.word	0x000007c0
        /*02e4*/ 	.word	0x000000ff
        /*02e8*/ 	.word	0x00000138
        /*02ec*/ 	.short	0x0100
        /*02ee*/ 	.byte	0x05
	.zero		1


	//   ....[32]....
        /*02f0*/ 	.word	0x000007d0
        /*02f4*/ 	.word	0x000000ff
        /*02f8*/ 	.word	0x00000080
        /*02fc*/ 	.short	0x0100
        /*02fe*/ 	.byte	0x05
	.zero		1


	//   ....[33]....
        /*0300*/ 	.word	0x000007e0
        /*0304*/ 	.word	0x000000ff
        /*0308*/ 	.word	0x00000140
        /*030c*/ 	.short	0x0100
        /*030e*/ 	.byte	0x05
	.zero		1


	//   ....[34]....
        /*0310*/ 	.word	0x000007f0
        /*0314*/ 	.word	0x000000ff
        /*0318*/ 	.word	0x00000088
        /*031c*/ 	.short	0x0100
        /*031e*/ 	.byte	0x05
	.zero		1


	//   ....[35]....
        /*0320*/ 	.word	0x00000800
        /*0324*/ 	.word	0x000000ff
        /*0328*/ 	.word	0x00000148
        /*032c*/ 	.short	0x0100
        /*032e*/ 	.byte	0x05
	.zero		1


	//   ....[36]....
        /*0330*/ 	.word	0x00000810
        /*0334*/ 	.word	0x000000ff
        /*0338*/ 	.word	0x00000090
        /*033c*/ 	.short	0x0100
        /*033e*/ 	.byte	0x05
	.zero		1


	//   ....[37]....
        /*0340*/ 	.word	0x00000820
        /*0344*/ 	.word	0x000000ff
        /*0348*/ 	.word	0x00000150
        /*034c*/ 	.short	0x0100
        /*034e*/ 	.byte	0x05
	.zero		1


	//   ....[38]....
        /*0350*/ 	.word	0x00000830
        /*0354*/ 	.word	0x000000ff
        /*0358*/ 	.word	0x00000098
        /*035c*/ 	.short	0x0100
        /*035e*/ 	.byte	0x05
	.zero		1


	//   ....[39]....
        /*0360*/ 	.word	0x00000840
        /*0364*/ 	.word	0x000000ff
        /*0368*/ 	.word	0x00000158
        /*036c*/ 	.short	0x0100
        /*036e*/ 	.byte	0x05
	.zero		1


	//   ....[40]....
        /*0370*/ 	.word	0x00000850
        /*0374*/ 	.word	0x000000ff
        /*0378*/ 	.word	0x000000a0
        /*037c*/ 	.short	0x0100
        /*037e*/ 	.byte	0x05
	.zero		1


	//   ....[41]....
        /*0380*/ 	.word	0x00000860
        /*0384*/ 	.word	0x000000ff
        /*0388*/ 	.word	0x00000160
        /*038c*/ 	.short	0x0100
        /*038e*/ 	.byte	0x05
	.zero		1


	//   ....[42]....
        /*0390*/ 	.word	0x00000870
        /*0394*/ 	.word	0x000000ff
        /*0398*/ 	.word	0x000000a8
        /*039c*/ 	.short	0x0100
        /*039e*/ 	.byte	0x05
	.zero		1


	//   ....[43]....
        /*03a0*/ 	.word	0x00000880
        /*03a4*/ 	.word	0x000000ff
        /*03a8*/ 	.word	0x00000168
        /*03ac*/ 	.short	0x0100
        /*03ae*/ 	.byte	0x05
	.zero		1


	//   ....[44]....
        /*03b0*/ 	.word	0x00000890
        /*03b4*/ 	.word	0x000000ff
        /*03b8*/ 	.word	0x000000b0
        /*03bc*/ 	.short	0x0100
        /*03be*/ 	.byte	0x05
	.zero		1


	//   ....[45]....
        /*03c0*/ 	.word	0x000008a0
        /*03c4*/ 	.word	0x000000ff
        /*03c8*/ 	.word	0x00000170
        /*03cc*/ 	.short	0x0100
        /*03ce*/ 	.byte	0x05
	.zero		1


	//   ....[46]....
        /*03d0*/ 	.word	0x000008b0
        /*03d4*/ 	.word	0x000000ff
        /*03d8*/ 	.word	0x000000b8
        /*03dc*/ 	.short	0x0100
        /*03de*/ 	.byte	0x05
	.zero		1


	//   ....[47]....
        /*03e0*/ 	.word	0x000008c0
        /*03e4*/ 	.word	0x000000ff
        /*03e8*/ 	.word	0x00000178
        /*03ec*/ 	.short	0x0100
        /*03ee*/ 	.byte	0x05
	.zero		1


	//   ....[48]....
        /*03f0*/ 	.word	0x00000a00
        /*03f4*/ 	.word	0x000000ff
        /*03f8*/ 	.word	0x00000180
        /*03fc*/ 	.short	0x0100
        /*03fe*/ 	.byte	0x07
	.zero		1


	//   ....[49]....
        /*0400*/ 	.word	0x00000a10
        /*0404*/ 	.word	0x000000ff
        /*0408*/ 	.word	0x00000190
        /*040c*/ 	.short	0x0100
        /*040e*/ 	.byte	0x07
	.zero		1


	//   ....[50]....
        /*0410*/ 	.word	0x00000a20
        /*0414*/ 	.word	0x000000ff
        /*0418*/ 	.word	0x00000188
        /*041c*/ 	.short	0x0100
        /*041e*/ 	.byte	0x07
	.zero		1


	//   ....[51]....
        /*0420*/ 	.word	0x00000a30
        /*0424*/ 	.word	0x000000ff
        /*0428*/ 	.word	0x00000198
        /*042c*/ 	.short	0x0100
        /*042e*/ 	.byte	0x07
	.zero		1


	//   ....[52]....
        /*0430*/ 	.word	0x00000b20
        /*0434*/ 	.word	0x000000ff
        /*0438*/ 	.word	0x000001a0
        /*043c*/ 	.short	0x0100
        /*043e*/ 	.byte	0x05
	.zero		1


	//   ....[53]....
        /*0440*/ 	.word	0x00000b30
        /*0444*/ 	.word	0x000000ff
        /*0448*/ 	.word	0x000001a8
        /*044c*/ 	.short	0x0100
        /*044e*/ 	.byte	0x05
	.zero		1


	//   ....[54]....
        /*0450*/ 	.word	0x00000c70
        /*0454*/ 	.word	0x000000ff
        /*0458*/ 	.word	0x000001b0
        /*045c*/ 	.short	0x0100
        /*045e*/ 	.byte	0x05
	.zero		1


	//   ....[55]....
        /*0460*/ 	.word	0x00000c80
        /*0464*/ 	.word	0x000000ff
        /*0468*/ 	.word	0x000001c0
        /*046c*/ 	.short	0x0100
        /*046e*/ 	.byte	0x05
	.zero		1


	//   ....[56]....
        /*0470*/ 	.word	0x00000c90
        /*0474*/ 	.word	0x000000ff
        /*0478*/ 	.word	0x000001b8
        /*047c*/ 	.short	0x0100
        /*047e*/ 	.byte	0x05
	.zero		1


	//   ....[57]....
        /*0480*/ 	.word	0x00000ca0
        /*0484*/ 	.word	0x000000ff
        /*0488*/ 	.word	0x000001c8
        /*048c*/ 	.short	0x0100
        /*048e*/ 	.byte	0x05
	.zero		1


	//   ....[58]....
        /*0490*/ 	.word	0x00000dd0
        /*0494*/ 	.word	0x000000ff
        /*0498*/ 	.word	0x000001d0
        /*049c*/ 	.short	0x0100
        /*049e*/ 	.byte	0x07
	.zero		1


	//   ....[59]....
        /*04a0*/ 	.word	0x00000de0
        /*04a4*/ 	.word	0x000000ff
        /*04a8*/ 	.word	0x000001f0
        /*04ac*/ 	.short	0x0100
        /*04ae*/ 	.byte	0x07
	.zero		1


	//   ....[60]....
        /*04b0*/ 	.word	0x00000df0
        /*04b4*/ 	.word	0x000000ff
        /*04b8*/ 	.word	0x000001d8
        /*04bc*/ 	.short	0x0100
        /*04be*/ 	.byte	0x07
	.zero		1


	//   ....[61]....
        /*04c0*/ 	.word	0x00000e00
        /*04c4*/ 	.word	0x000000ff
        /*04c8*/ 	.word	0x000001f8
        /*04cc*/ 	.short	0x0100
        /*04ce*/ 	.byte	0x07
	.zero		1


	//   ....[62]....
        /*04d0*/ 	.word	0x00000e10
        /*04d4*/ 	.word	0x000000ff
        /*04d8*/ 	.word	0x000001e0
        /*04dc*/ 	.short	0x0100
        /*04de*/ 	.byte	0x07
	.zero		1


	//   ....[63]....
        /*04e0*/ 	.word	0x00000e20
        /*04e4*/ 	.word	0x000000ff
        /*04e8*/ 	.word	0x00000200
        /*04ec*/ 	.short	0x0100
        /*04ee*/ 	.byte	0x07
	.zero		1


	//   ....[64]....
        /*04f0*/ 	.word	0x00000e30
        /*04f4*/ 	.word	0x000000ff
        /*04f8*/ 	.word	0x000001e8
        /*04fc*/ 	.short	0x0100
        /*04fe*/ 	.byte	0x07
	.zero		1


	//   ....[65]....
        /*0500*/ 	.word	0x00000e40
        /*0504*/ 	.word	0x000000ff
        /*0508*/ 	.word	0x00000208
        /*050c*/ 	.short	0x0100
        /*050e*/ 	.byte	0x07
	.zero		1


	//   ....[66]....
        /*0510*/ 	.word	0x00000f30
        /*0514*/ 	.word	0x000000ff
        /*0518*/ 	.word	0x00000210
        /*051c*/ 	.short	0x0100
        /*051e*/ 	.byte	0x05
	.zero		1


	//   ....[67]....
        /*0520*/ 	.word	0x00000f40
        /*0524*/ 	.word	0x000000ff
        /*0528*/ 	.word	0x00000220
        /*052c*/ 	.short	0x0100
        /*052e*/ 	.byte	0x05
	.zero		1


	//   ....[68]....
        /*0530*/ 	.word	0x00000f50
        /*0534*/ 	.word	0x000000ff
        /*0538*/ 	.word	0x00000218
        /*053c*/ 	.short	0x0100
        /*053e*/ 	.byte	0x05
	.zero		1


	//   ....[69]....
        /*0540*/ 	.word	0x00000f60
        /*0544*/ 	.word	0x000000ff
        /*0548*/ 	.word	0x00000228
        /*054c*/ 	.short	0x0100
        /*054e*/ 	.byte	0x05
	.zero		1


	//   ....[70]....
        /*0550*/ 	.word	0x00001840
        /*0554*/ 	.word	0x00000003
        /*0558*/ 	.word	0x00000220
        /*055c*/ 	.short	0x010a
        /*055e*/ 	.byte	0xff
	.zero		1


	//   ....[71]....
        /*0560*/ 	.word	0x00001870
        /*0564*/ 	.word	0x00000003
        /*0568*/ 	.word	0x00000210
        /*056c*/ 	.short	0x0101
        /*056e*/ 	.byte	0xff
	.zero		1


	//   ....[72]....
        /*0570*/ 	.word	0x00001940
        /*0574*/ 	.word	0x000000ff
        /*0578*/ 	.word	0x000000c0
        /*057c*/ 	.short	0x010a
        /*057e*/ 	.byte	0x08
	.zero		1


	//   ....[73]....
        /*0580*/ 	.word	0x000019e0
        /*0584*/ 	.word	0x000000ff
        /*0588*/ 	.word	0x000000c0
        /*058c*/ 	.short	0x010a
        /*058e*/ 	.byte	0x21
	.zero		1


	//   ....[74]....
        /*0590*/ 	.word	0x00001b40
        /*0594*/ 	.word	0x000000ff
        /*0598*/ 	.word	0x000000c0
        /*059c*/ 	.short	0x010a
        /*059e*/ 	.byte	0x08
	.zero		1


	//   ....[75]....
        /*05a0*/ 	.word	0x00001c30
        /*05a4*/ 	.word	0x000000ff
        /*05a8*/ 	.word	0x000001a8
        /*05ac*/ 	.short	0x0101
        /*05ae*/ 	.byte	0x04
	.zero		1


	//   ....[76]....
        /*05b0*/ 	.word	0x00001c50
        /*05b4*/ 	.word	0x000000ff
        /*05b8*/ 	.word	0x000000c0
        /*05bc*/ 	.short	0x010a
        /*05be*/ 	.byte	0x08
	.zero		1


	//   ....[77]....
        /*05c0*/ 	.word	0x00001cd0
        /*05c4*/ 	.word	0x000000ff
        /*05c8*/ 	.word	0x000000c0
        /*05cc*/ 	.short	0x010a
        /*05ce*/ 	.byte	0x11
	.zero		1


	//   ....[78]....
        /*05d0*/ 	.word	0x00001e30
        /*05d4*/ 	.word	0x000000ff
        /*05d8*/ 	.word	0x000000c0
        /*05dc*/ 	.short	0x010a
        /*05de*/ 	.byte	0x08
	.zero		1


	//   ....[79]....
        /*05e0*/ 	.word	0x00001f50
        /*05e4*/ 	.word	0x00000002
        /*05e8*/ 	.word	0x000001b0
        /*05ec*/ 	.short	0x010a
        /*05ee*/ 	.byte	0xff
	.zero		1


	//   ....[80]....
        /*05f0*/ 	.word	0x00002010
        /*05f4*/ 	.word	0x00000002
        /*05f8*/ 	.word	0x00000000
        /*05fc*/ 	.short	0x0101
        /*05fe*/ 	.byte	0xff
	.zero		1


	//   ....[81]....
        /*0600*/ 	.word	0x00002570
        /*0604*/ 	.word	0x000000ff
        /*0608*/ 	.word	0x00000000
        /*060c*/ 	.short	0x010a
        /*060e*/ 	.byte	0x05
	.zero		1


	//   ....[82]....
        /*0610*/ 	.word	0x00002600
        /*0614*/ 	.word	0x000000ff
        /*0618*/ 	.word	0x00000000
        /*061c*/ 	.short	0x010a
        /*061e*/ 	.byte	0x05
	.zero		1


	//   ....[83]....
        /*0620*/ 	.word	0x00002690
        /*0624*/ 	.word	0x000000ff
        /*0628*/ 	.word	0x00000000
        /*062c*/ 	.short	0x010a
        /*062e*/ 	.byte	0x05
	.zero		1


	//   ....[84]....
        /*0630*/ 	.word	0x00002720
        /*0634*/ 	.word	0x000000ff
        /*0638*/ 	.word	0x00000000
        /*063c*/ 	.short	0x010a
        /*063e*/ 	.byte	0x05
	.zero		1


	//   ....[85]....
        /*0640*/ 	.word	0x000027b0
        /*0644*/ 	.word	0x000000ff
        /*0648*/ 	.word	0x00000000
        /*064c*/ 	.short	0x010a
        /*064e*/ 	.byte	0x05
	.zero		1


	//   ....[86]....
        /*0650*/ 	.word	0x00002840
        /*0654*/ 	.word	0x000000ff
        /*0658*/ 	.word	0x00000000
        /*065c*/ 	.short	0x010a
        /*065e*/ 	.byte	0x05
	.zero		1


	//   ....[87]....
        /*0660*/ 	.word	0x000028d0
        /*0664*/ 	.word	0x000000ff
        /*0668*/ 	.word	0x00000000
        /*066c*/ 	.short	0x010a
        /*066e*/ 	.byte	0x05
	.zero		1


	//   ....[88]....
        /*0670*/ 	.word	0x00002960
        /*0674*/ 	.word	0x000000ff
        /*0678*/ 	.word	0x00000000
        /*067c*/ 	.short	0x010a
        /*067e*/ 	.byte	0x05
	.zero		1


	//   ....[89]....
        /*0680*/ 	.word	0x000029f0
        /*0684*/ 	.word	0x000000ff
        /*0688*/ 	.word	0x00000000
        /*068c*/ 	.short	0x010a
        /*068e*/ 	.byte	0x05
	.zero		1


	//   ....[90]....
        /*0690*/ 	.word	0x00002a80
        /*0694*/ 	.word	0x000000ff
        /*0698*/ 	.word	0x00000000
        /*069c*/ 	.short	0x010a
        /*069e*/ 	.byte	0x05
	.zero		1


	//   ....[91]....
        /*06a0*/ 	.word	0x00002b10
        /*06a4*/ 	.word	0x000000ff
        /*06a8*/ 	.word	0x00000000
        /*06ac*/ 	.short	0x010a
        /*06ae*/ 	.byte	0x05
	.zero		1


	//   ....[92]....
        /*06b0*/ 	.word	0x00002ba0
        /*06b4*/ 	.word	0x000000ff
        /*06b8*/ 	.word	0x00000000
        /*06bc*/ 	.short	0x010a
        /*06be*/ 	.byte	0x05
	.zero		1


	//   ....[93]....
        /*06c0*/ 	.word	0x00002c30
        /*06c4*/ 	.word	0x000000ff
        /*06c8*/ 	.word	0x00000000
        /*06cc*/ 	.short	0x010a
        /*06ce*/ 	.byte	0x05
	.zero		1


	//   ....[94]....
        /*06d0*/ 	.word	0x00002cc0
        /*06d4*/ 	.word	0x000000ff
        /*06d8*/ 	.word	0x00000000
        /*06dc*/ 	.short	0x010a
        /*06de*/ 	.byte	0x05
	.zero		1


	//   ....[95]....
        /*06e0*/ 	.word	0x00002d50
        /*06e4*/ 	.word	0x000000ff
        /*06e8*/ 	.word	0x00000000
        /*06ec*/ 	.short	0x010a
        /*06ee*/ 	.byte	0x05
	.zero		1


	//   ....[96]....
        /*06f0*/ 	.word	0x00002de0
        /*06f4*/ 	.word	0x000000ff
        /*06f8*/ 	.word	0x00000000
        /*06fc*/ 	.short	0x010a
        /*06fe*/ 	.byte	0x05
	.zero		1


	//   ....[97]....
        /*0700*/ 	.word	0x00002e70
        /*0704*/ 	.word	0x000000ff
        /*0708*/ 	.word	0x00000000
        /*070c*/ 	.short	0x010a
        /*070e*/ 	.byte	0x05
	.zero		1


	//   ....[98]....
        /*0710*/ 	.word	0x00002f00
        /*0714*/ 	.word	0x000000ff
        /*0718*/ 	.word	0x00000000
        /*071c*/ 	.short	0x010a
        /*071e*/ 	.byte	0x05
	.zero		1


	//   ....[99]....
        /*0720*/ 	.word	0x00002f90
        /*0724*/ 	.word	0x000000ff
        /*0728*/ 	.word	0x00000000
        /*072c*/ 	.short	0x010a
        /*072e*/ 	.byte	0x05
	.zero		1


	//   ....[100]....
        /*0730*/ 	.word	0x00003020
        /*0734*/ 	.word	0x000000ff
        /*0738*/ 	.word	0x00000000
        /*073c*/ 	.short	0x010a
        /*073e*/ 	.byte	0x05
	.zero		1


	//   ....[101]....
        /*0740*/ 	.word	0x000030b0
        /*0744*/ 	.word	0x000000ff
        /*0748*/ 	.word	0x00000000
        /*074c*/ 	.short	0x010a
        /*074e*/ 	.byte	0x05
	.zero		1


	//   ....[102]....
        /*0750*/ 	.word	0x00003140
        /*0754*/ 	.word	0x000000ff
        /*0758*/ 	.word	0x00000000
        /*075c*/ 	.short	0x010a
        /*075e*/ 	.byte	0x05
	.zero		1


	//   ....[103]....
        /*0760*/ 	.word	0x000031d0
        /*0764*/ 	.word	0x000000ff
        /*0768*/ 	.word	0x00000000
        /*076c*/ 	.short	0x010a
        /*076e*/ 	.byte	0x05
	.zero		1


	//   ....[104]....
        /*0770*/ 	.word	0x00003270
        /*0774*/ 	.word	0x00000000
        /*0778*/ 	.word	0x00000000
        /*077c*/ 	.short	0x010a
        /*077e*/ 	.byte	0xff
	.zero		1


	//   ....[105]....
        /*0780*/ 	.word	0x00003390
        /*0784*/ 	.word	0x00000000
        /*0788*/ 	.word	0x00000210
        /*078c*/ 	.short	0x010a
        /*078e*/ 	.byte	0xff
	.zero		1


	//   ....[106]....
        /*0790*/ 	.word	0x000033f0
        /*0794*/ 	.word	0x00000004
        /*0798*/ 	.word	0x00000000
        /*079c*/ 	.short	0x0101
        /*079e*/ 	.byte	0xff
	.zero		1


	//   ....[107]....
        /*07a0*/ 	.word	0x00003410
        /*07a4*/ 	.word	0x000000ff
        /*07a8*/ 	.word	0x000001c0
        /*07ac*/ 	.short	0x010a
        /*07ae*/ 	.byte	0x05
	.zero		1


	//   ....[108]....
        /*07b0*/ 	.word	0x00003530
        /*07b4*/ 	.word	0x00000000
        /*07b8*/ 	.word	0x000001b0
        /*07bc*/ 	.short	0x010a
        /*07be*/ 	.byte	0xff
	.zero		1


	//   ....[109]....
        /*07c0*/ 	.word	0x00003640
        /*07c4*/ 	.word	0x00000000
        /*07c8*/ 	.word	0x00000000
        /*07cc*/ 	.short	0x0101
        /*07ce*/ 	.byte	0xff
	.zero		1


	//   ....[110]....
        /*07d0*/ 	.word	0x000036d0
        /*07d4*/ 	.word	0x000000ff
        /*07d8*/ 	.word	0x000001c0
        /*07dc*/ 	.short	0x0106
        /*07de*/ 	.byte	0x05
	.zero		1


	//   ....[111]....
        /*07e0*/ 	.word	0x000036f0
        /*07e4*/ 	.word	0x000000ff
        /*07e8*/ 	.word	0x000001c0
        /*07ec*/ 	.short	0x010a
        /*07ee*/ 	.byte	0x05
	.zero		1


	//   ....[112]....
        /*07f0*/ 	.word	0x00003780
        /*07f4*/ 	.word	0x000000ff
        /*07f8*/ 	.word	0x000001c0
        /*07fc*/ 	.short	0x0106
        /*07fe*/ 	.byte	0x04
	.zero		1


	//   ....[113]....
        /*0800*/ 	.word	0x000037c0
        /*0804*/ 	.word	0x00000000
        /*0808*/ 	.word	0x000001c0
        /*080c*/ 	.short	0x010a
        /*080e*/ 	.byte	0xff
	.zero		1


	//   ....[114]....
        /*0810*/ 	.word	0x00003ca0
        /*0814*/ 	.word	0x00000000
        /*0818*/ 	.word	0x000001b0
        /*081c*/ 	.short	0x010a
        /*081e*/ 	.byte	0xff
	.zero		1


	//   ....[115]....
        /*0820*/ 	.word	0x00003da0
        /*0824*/ 	.word	0x00000003
        /*0828*/ 	.word	0x00000000
        /*082c*/ 	.short	0x0101
        /*082e*/ 	.byte	0xff
	.zero		1


	//   ....[116]....
        /*0830*/ 	.word	0x00003db0
        /*0834*/ 	.word	0x000000ff
        /*0838*/ 	.word	0x00000000
        /*083c*/ 	.short	0x010a
        /*083e*/ 	.byte	0x04
	.zero		1


	//   ....[117]....
        /*0840*/ 	.word	0x00003dd0
        /*0844*/ 	.word	0x000000ff
        /*0848*/ 	.word	0x000001f0
        /*084c*/ 	.short	0x010a
        /*084e*/ 	.byte	0x09
	.zero		1


	//   ....[118]....
        /*0850*/ 	.word	0x00003eb0
        /*0854*/ 	.word	0x000000ff
        /*0858*/ 	.word	0x00000000
        /*085c*/ 	.short	0x010a
        /*085e*/ 	.byte	0x07
	.zero		1


	//   ....[119]....
        /*0860*/ 	.word	0x00003fe0
        /*0864*/ 	.word	0x000000ff
        /*0868*/ 	.word	0x00000000
        /*086c*/ 	.short	0x010a
        /*086e*/ 	.byte	0x04
	.zero		1


	//   ....[120]....
        /*0870*/ 	.word	0x00004190
        /*0874*/ 	.word	0x000000ff
        /*0878*/ 	.word	0x00000000
        /*087c*/ 	.short	0x010a
        /*087e*/ 	.byte	0x05
	.zero		1


	//   ....[121]....
        /*0880*/ 	.word	0x00004220
        /*0884*/ 	.word	0x000000ff
        /*0888*/ 	.word	0x00000000
        /*088c*/ 	.short	0x010a
        /*088e*/ 	.byte	0x05
	.zero		1


	//   ....[122]....
        /*0890*/ 	.word	0x000042b0
        /*0894*/ 	.word	0x000000ff
        /*0898*/ 	.word	0x00000000
        /*089c*/ 	.short	0x010a
        /*089e*/ 	.byte	0x05
	.zero		1


	//   ....[123]....
        /*08a0*/ 	.word	0x00004340
        /*08a4*/ 	.word	0x000000ff
        /*08a8*/ 	.word	0x00000000
        /*08ac*/ 	.short	0x010a
        /*08ae*/ 	.byte	0x07
	.zero		1


	//   ....[124]....
        /*08b0*/ 	.word	0x000047a0
        /*08b4*/ 	.word	0x00000000
        /*08b8*/ 	.word	0x000001b0
        /*08bc*/ 	.short	0x010a
        /*08be*/ 	.byte	0xff
	.zero		1


	//   ....[125]....
        /*08c0*/ 	.word	0x00004860
        /*08c4*/ 	.word	0x00000000
        /*08c8*/ 	.word	0x00000000
        /*08cc*/ 	.short	0x0101
        /*08ce*/ 	.byte	0xff
	.zero		1


	//   ....[126]....
        /*08d0*/ 	.word	0x00004b80
        /*08d4*/ 	.word	0x000000ff
        /*08d8*/ 	.word	0x000001a8
        /*08dc*/ 	.short	0x010a
        /*08de*/ 	.byte	0x07
	.zero		1


	//   ....[127]....
        /*08e0*/ 	.word	0x00004d70
        /*08e4*/ 	.word	0x000000ff
        /*08e8*/ 	.word	0x00000190
        /*08ec*/ 	.short	0x010a
        /*08ee*/ 	.byte	0x07
	.zero		1


	//   ....[128]....
        /*08f0*/ 	.word	0x00004f40
        /*08f4*/ 	.word	0x000000ff
        /*08f8*/ 	.word	0x00000180
        /*08fc*/ 	.short	0x010b
        /*08fe*/ 	.byte	0x07
	.zero		1


	//   ....[129]....
        /*0900*/ 	.word	0x00004fb0
        /*0904*/ 	.word	0x000000ff
        /*0908*/ 	.word	0x00000000
        /*090c*/ 	.short	0x0101
        /*090e*/ 	.byte	0x08
	.zero		1


	//   ....[130]....
        /*0910*/ 	.word	0x00004fe0
        /*0914*/ 	.word	0x000000ff
        /*0918*/ 	.word	0x00000198
        /*091c*/ 	.short	0x010a
        /*091e*/ 	.byte	0x07
	.zero		1


	//   ....[131]....
        /*0920*/ 	.word	0x000051f0
        /*0924*/ 	.word	0x000000ff
        /*0928*/ 	.word	0x00000188
        /*092c*/ 	.short	0x010b
        /*092e*/ 	.byte	0x07
	.zero		1


	//   ....[132]....
        /*0930*/ 	.word	0x00005210
        /*0934*/ 	.word	0x000000ff
        /*0938*/ 	.word	0x00000000
        /*093c*/ 	.short	0x0101
        /*093e*/ 	.byte	0x0d
	.zero		1


	//   ....[133]....
        /*0940*/ 	.word	0x00005240
        /*0944*/ 	.word	0x000000ff
        /*0948*/ 	.word	0x00000190
        /*094c*/ 	.short	0x010a
        /*094e*/ 	.byte	0x07
	.zero		1


	//   ....[134]....
        /*0950*/ 	.word	0x00005280
        /*0954*/ 	.word	0x00000000
        /*0958*/ 	.word	0x00000198
        /*095c*/ 	.short	0x010a
        /*095e*/ 	.byte	0xff
	.zero		1


	//   ....[135]....
        /*0960*/ 	.word	0x000055c0
        /*0964*/ 	.word	0x00000000
        /*0968*/ 	.word	0x000001b0
        /*096c*/ 	.short	0x010a
        /*096e*/ 	.byte	0xff
	.zero		1


	//   ....[136]....
        /*0970*/ 	.word	0x000056d0
        /*0974*/ 	.word	0x00000000
        /*0978*/ 	.word	0x00000000
        /*097c*/ 	.short	0x0101
        /*097e*/ 	.byte	0xff
	.zero		1


	//   ....[137]....
        /*0980*/ 	.word	0x00006130
        /*0984*/ 	.word	0x00000003
        /*0988*/ 	.word	0x00000180
        /*098c*/ 	.short	0x010a
        /*098e*/ 	.byte	0xff
	.zero		1


	//   ....[138]....
        /*0990*/ 	.word	0x00006170
        /*0994*/ 	.word	0x00000074
        /*0998*/ 	.word	0x000001d0
        /*099c*/ 	.short	0x010a
        /*099e*/ 	.byte	0xff
	.zero		1


	//   ....[139]....
        /*09a0*/ 	.word	0x000062b0
        /*09a4*/ 	.word	0x00000003
        /*09a8*/ 	.word	0x00000180
        /*09ac*/ 	.short	0x010a
        /*09ae*/ 	.byte	0xff
	.zero		1


	//   ....[140]....
        /*09b0*/ 	.word	0x000063f0
        /*09b4*/ 	.word	0x00000000
        /*09b8*/ 	.word	0x00000000
        /*09bc*/ 	.short	0x0101
        /*09be*/ 	.byte	0xff
	.zero		1


	//   ....[141]....
        /*09c0*/ 	.word	0x00006470
        /*09c4*/ 	.word	0x00000074
        /*09c8*/ 	.word	0x000001d0
        /*09cc*/ 	.short	0x010a
        /*09ce*/ 	.byte	0xff
	.zero		1


	//   ....[142]....
        /*09d0*/ 	.word	0x00007800
        /*09d4*/ 	.word	0x0000007d
        /*09d8*/ 	.word	0x00000180
        /*09dc*/ 	.short	0x010a
        /*09de*/ 	.byte	0xff
	.zero		1


	//   ....[143]....
        /*09e0*/ 	.word	0x000078d0
        /*09e4*/ 	.word	0x0000007d
        /*09e8*/ 	.word	0x00000180
        /*09ec*/ 	.short	0x010a
        /*09ee*/ 	.byte	0xff
	.zero		1


	//   ....[144]....
        /*09f0*/ 	.word	0x00007a10
        /*09f4*/ 	.word	0x00000000
        /*09f8*/ 	.word	0x00000000
        /*09fc*/ 	.short	0x0101
        /*09fe*/ 	.byte	0xff
	.zero		1


	//   ....[145]....
        /*0a00*/ 	.word	0x00007e50
        /*0a04*/ 	.word	0x000000ff
        /*0a08*/ 	.word	0x00000000
        /*0a0c*/ 	.short	0x0101
        /*0a0e*/ 	.byte	0x05
	.zero		1


	//   ....[146]....
        /*0a10*/ 	.word	0x00008f90
        /*0a14*/ 	.word	0x00000003
        /*0a18*/ 	.word	0x00000220
        /*0a1c*/ 	.short	0x010a
        /*0a1e*/ 	.byte	0xff
	.zero		1


	//   ....[147]....
        /*0a20*/ 	.word	0x00008ff0
        /*0a24*/ 	.word	0x00000002
        /*0a28*/ 	.word	0x000000c0
        /*0a2c*/ 	.short	0x010a
        /*0a2e*/ 	.byte	0xff
	.zero		1


	//   ....[148]....
        /*0a30*/ 	.word	0x00009050
        /*0a34*/ 	.word	0x00000002
        /*0a38*/ 	.word	0x000000c0
        /*0a3c*/ 	.short	0x010a
        /*0a3e*/ 	.byte	0xff
	.zero		1


	//   ....[149]....
        /*0a40*/ 	.word	0x000090a0
        /*0a44*/ 	.word	0x00000002
        /*0a48*/ 	.word	0x000001b0
        /*0a4c*/ 	.short	0x010a
        /*0a4e*/ 	.byte	0xff
	.zero		1


	//   ....[150]....
        /*0a50*/ 	.word	0x00009100
        /*0a54*/ 	.word	0x00000000
        /*0a58*/ 	.word	0x00000000
        /*0a5c*/ 	.short	0x010a
        /*0a5e*/ 	.byte	0xff
	.zero		1


	//   ....[151]....
        /*0a60*/ 	.word	0x00009160
        /*0a64*/ 	.word	0x00000000
        /*0a68*/ 	.word	0x00000000
        /*0a6c*/ 	.short	0x010a
        /*0a6e*/ 	.byte	0xff
	.zero		1


	//   ....[152]....
        /*0a70*/ 	.word	0x000091c0
        /*0a74*/ 	.word	0x00000000
        /*0a78*/ 	.word	0x00000000
        /*0a7c*/ 	.short	0x010a
        /*0a7e*/ 	.byte	0xff
	.zero		1


	//   ....[153]....
        /*0a80*/ 	.word	0x00009220
        /*0a84*/ 	.word	0x00000000
        /*0a88*/ 	.word	0x00000000
        /*0a8c*/ 	.short	0x010a
        /*0a8e*/ 	.byte	0xff
	.zero		1


	//   ....[154]....
        /*0a90*/ 	.word	0x00009280
        /*0a94*/ 	.word	0x00000000
        /*0a98*/ 	.word	0x00000000
        /*0a9c*/ 	.short	0x010a
        /*0a9e*/ 	.byte	0xff
	.zero		1


	//   ....[155]....
        /*0aa0*/ 	.word	0x000092e0
        /*0aa4*/ 	.word	0x00000000
        /*0aa8*/ 	.word	0x00000000
        /*0aac*/ 	.short	0x010a
        /*0aae*/ 	.byte	0xff
	.zero		1


	//   ....[156]....
        /*0ab0*/ 	.word	0x00009340
        /*0ab4*/ 	.word	0x00000000
        /*0ab8*/ 	.word	0x00000000
        /*0abc*/ 	.short	0x010a
        /*0abe*/ 	.byte	0xff
	.zero		1


	//   ....[157]....
        /*0ac0*/ 	.word	0x000093a0
        /*0ac4*/ 	.word	0x00000000
        /*0ac8*/ 	.word	0x00000000
        /*0acc*/ 	.short	0x010a
        /*0ace*/ 	.byte	0xff
	.zero		1


	//   ....[158]....
        /*0ad0*/ 	.word	0x00009400
        /*0ad4*/ 	.word	0x00000000
        /*0ad8*/ 	.word	0x00000000
        /*0adc*/ 	.short	0x010a
        /*0ade*/ 	.byte	0xff
	.zero		1


	//   ....[159]....
        /*0ae0*/ 	.word	0x00009460
        /*0ae4*/ 	.word	0x00000000
        /*0ae8*/ 	.word	0x00000000
        /*0aec*/ 	.short	0x010a
        /*0aee*/ 	.byte	0xff
	.zero		1


	//   ....[160]....
        /*0af0*/ 	.word	0x000094c0
        /*0af4*/ 	.word	0x00000000
        /*0af8*/ 	.word	0x00000000
        /*0afc*/ 	.short	0x010a
        /*0afe*/ 	.byte	0xff
	.zero		1


	//   ....[161]....
        /*0b00*/ 	.word	0x00009520
        /*0b04*/ 	.word	0x00000000
        /*0b08*/ 	.word	0x00000000
        /*0b0c*/ 	.short	0x010a
        /*0b0e*/ 	.byte	0xff
	.zero		1


	//   ....[162]....
        /*0b10*/ 	.word	0x00009580
        /*0b14*/ 	.word	0x00000000
        /*0b18*/ 	.word	0x00000000
        /*0b1c*/ 	.short	0x010a
        /*0b1e*/ 	.byte	0xff
	.zero		1


	//   ....[163]....
        /*0b20*/ 	.word	0x000095e0
        /*0b24*/ 	.word	0x00000000
        /*0b28*/ 	.word	0x00000000
        /*0b2c*/ 	.short	0x010a
        /*0b2e*/ 	.byte	0xff
	.zero		1


	//   ....[164]....
        /*0b30*/ 	.word	0x00009640
        /*0b34*/ 	.word	0x00000000
        /*0b38*/ 	.word	0x00000000
        /*0b3c*/ 	.short	0x010a
        /*0b3e*/ 	.byte	0xff
	.zero		1


	//   ....[165]....
        /*0b40*/ 	.word	0x000096a0
        /*0b44*/ 	.word	0x00000000
        /*0b48*/ 	.word	0x00000000
        /*0b4c*/ 	.short	0x010a
        /*0b4e*/ 	.byte	0xff
	.zero		1


	//   ....[166]....
        /*0b50*/ 	.word	0x00009700
        /*0b54*/ 	.word	0x00000000
        /*0b58*/ 	.word	0x00000000
        /*0b5c*/ 	.short	0x010a
        /*0b5e*/ 	.byte	0xff
	.zero		1


	//   ....[167]....
        /*0b60*/ 	.word	0x00009760
        /*0b64*/ 	.word	0x00000000
        /*0b68*/ 	.word	0x00000000
        /*0b6c*/ 	.short	0x010a
        /*0b6e*/ 	.byte	0xff
	.zero		1


	//   ....[168]....
        /*0b70*/ 	.word	0x000097c0
        /*0b74*/ 	.word	0x00000000
        /*0b78*/ 	.word	0x00000000
        /*0b7c*/ 	.short	0x010a
        /*0b7e*/ 	.byte	0xff
	.zero		1


	//   ....[169]....
        /*0b80*/ 	.word	0x00009820
        /*0b84*/ 	.word	0x00000000
        /*0b88*/ 	.word	0x00000000
        /*0b8c*/ 	.short	0x010a
        /*0b8e*/ 	.byte	0xff
	.zero		1


	//   ....[170]....
        /*0b90*/ 	.word	0x00009880
        /*0b94*/ 	.word	0x00000000
        /*0b98*/ 	.word	0x00000000
        /*0b9c*/ 	.short	0x010a
        /*0b9e*/ 	.byte	0xff
	.zero		1


	//   ....[171]....
        /*0ba0*/ 	.word	0x000098e0
        /*0ba4*/ 	.word	0x00000000
        /*0ba8*/ 	.word	0x00000000
        /*0bac*/ 	.short	0x010a
        /*0bae*/ 	.byte	0xff
	.zero		1


	//   ....[172]....
        /*0bb0*/ 	.word	0x00009940
        /*0bb4*/ 	.word	0x00000000
        /*0bb8*/ 	.word	0x00000000
        /*0bbc*/ 	.short	0x010a
        /*0bbe*/ 	.byte	0xff
	.zero		1


	//   ....[173]....
        /*0bc0*/ 	.word	0x00009990
        /*0bc4*/ 	.word	0x00000000
        /*0bc8*/ 	.word	0x00000210
        /*0bcc*/ 	.short	0x010a
        /*0bce*/ 	.byte	0xff
	.zero		1


	//   ....[174]....
        /*0bd0*/ 	.word	0x000099f0
        /*0bd4*/ 	.word	0x00000000
        /*0bd8*/ 	.word	0x000001c0
        /*0bdc*/ 	.short	0x010a
        /*0bde*/ 	.byte	0xff
	.zero		1


	//   ....[175]....
        /*0be0*/ 	.word	0x00009a40
        /*0be4*/ 	.word	0x00000000
        /*0be8*/ 	.word	0x000001b0
        /*0bec*/ 	.short	0x010a
        /*0bee*/ 	.byte	0xff
	.zero		1


	//   ....[176]....
        /*0bf0*/ 	.word	0x00009aa0
        /*0bf4*/ 	.word	0x00000000
        /*0bf8*/ 	.word	0x000001c0
        /*0bfc*/ 	.short	0x010a
        /*0bfe*/ 	.byte	0xff
	.zero		1


	//   ....[177]....
        /*0c00*/ 	.word	0x00009af0
        /*0c04*/ 	.word	0x00000000
        /*0c08*/ 	.word	0x000001b0
        /*0c0c*/ 	.short	0x010a
        /*0c0e*/ 	.byte	0xff
	.zero		1


	//   ....[178]....
        /*0c10*/ 	.word	0x00009b50
        /*0c14*/ 	.word	0x00000003
        /*0c18*/ 	.word	0x000001f0
        /*0c1c*/ 	.short	0x010a
        /*0c1e*/ 	.byte	0xff
	.zero		1


	//   ....[179]....
        /*0c20*/ 	.word	0x00009bb0
        /*0c24*/ 	.word	0x00000000
        /*0c28*/ 	.word	0x00000000
        /*0c2c*/ 	.short	0x010a
        /*0c2e*/ 	.byte	0xff
	.zero		1


	//   ....[180]....
        /*0c30*/ 	.word	0x00009c10
        /*0c34*/ 	.word	0x00000000
        /*0c38*/ 	.word	0x00000000
        /*0c3c*/ 	.short	0x010a
        /*0c3e*/ 	.byte	0xff
	.zero		1


	//   ....[181]....
        /*0c40*/ 	.word	0x00009c70
        /*0c44*/ 	.word	0x00000000
        /*0c48*/ 	.word	0x00000000
        /*0c4c*/ 	.short	0x010a
        /*0c4e*/ 	.byte	0xff
	.zero		1


	//   ....[182]....
        /*0c50*/ 	.word	0x00009cd0
        /*0c54*/ 	.word	0x00000000
        /*0c58*/ 	.word	0x00000000
        /*0c5c*/ 	.short	0x010a
        /*0c5e*/ 	.byte	0xff
	.zero		1


	//   ....[183]....
        /*0c60*/ 	.word	0x00009d30
        /*0c64*/ 	.word	0x00000000
        /*0c68*/ 	.word	0x00000000
        /*0c6c*/ 	.short	0x010a
        /*0c6e*/ 	.byte	0xff
	.zero		1


	//   ....[184]....
        /*0c70*/ 	.word	0x00009d80
        /*0c74*/ 	.word	0x00000000
        /*0c78*/ 	.word	0x000001b0
        /*0c7c*/ 	.short	0x010a
        /*0c7e*/ 	.byte	0xff
	.zero		1


	//   ....[185]....
        /*0c80*/ 	.word	0x00009de0
        /*0c84*/ 	.word	0x00000000
        /*0c88*/ 	.word	0x000001a8
        /*0c8c*/ 	.short	0x010a
        /*0c8e*/ 	.byte	0xff
	.zero		1


	//   ....[186]....
        /*0c90*/ 	.word	0x00009e40
        /*0c94*/ 	.word	0x00000003
        /*0c98*/ 	.word	0x00000190
        /*0c9c*/ 	.short	0x010a
        /*0c9e*/ 	.byte	0xff
	.zero		1


	//   ....[187]....
        /*0ca0*/ 	.word	0x00009ea0
        /*0ca4*/ 	.word	0x00000003
        /*0ca8*/ 	.word	0x00000198
        /*0cac*/ 	.short	0x010a
        /*0cae*/ 	.byte	0xff
	.zero		1


	//   ....[188]....
        /*0cb0*/ 	.word	0x00009f00
        /*0cb4*/ 	.word	0x00000000
        /*0cb8*/ 	.word	0x00000190
        /*0cbc*/ 	.short	0x010a
        /*0cbe*/ 	.byte	0xff
	.zero		1


	//   ....[189]....
        /*0cc0*/ 	.word	0x00009f50
        /*0cc4*/ 	.word	0x00000000
        /*0cc8*/ 	.word	0x000001b0
        /*0ccc*/ 	.short	0x010a
        /*0cce*/ 	.byte	0xff
	.zero		1


	//   ....[190]....
        /*0cd0*/ 	.word	0x00009fa0
        /*0cd4*/ 	.word	0x00000003
        /*0cd8*/ 	.word	0x00000180
        /*0cdc*/ 	.short	0x010a
        /*0cde*/ 	.byte	0xff
	.zero		1


	//   ....[191]....
        /*0ce0*/ 	.word	0x00009ff0
        /*0ce4*/ 	.word	0x00000074
        /*0ce8*/ 	.word	0x000001d0
        /*0cec*/ 	.short	0x010a
        /*0cee*/ 	.byte	0xff
	.zero		1


	//   ....[192]....
        /*0cf0*/ 	.word	0x0000a040
        /*0cf4*/ 	.word	0x0000007d
        /*0cf8*/ 	.word	0x00000180
        /*0cfc*/ 	.short	0x010a
        /*0cfe*/ 	.byte	0xff
	.zero		1


	//----- nvinfo : EIATTR_NUM_MBARRIERS
	.align		4
.L_47:
        /*0d00*/ 	.byte	0x03, 0x38
        /*0d02*/ 	.short	0x0046


	//----- nvinfo : EIATTR_EXIT_INSTR_OFFSETS
	.align		4
        /*0d04*/ 	.byte	0x04, 0x1c
        /*0d06*/ 	.short	(.L_49 - .L_48)


	//   ....[0]....
.L_48:
        /*0d08*/ 	.word	0x000032a0


	//   ....[1]....
        /*0d0c*/ 	.word	0x00003790


	//   ....[2]....
        /*0d10*/ 	.word	0x000037f0


	//   ....[3]....
        /*0d14*/ 	.word	0x000045a0


	//   ....[4]....
        /*0d18*/ 	.word	0x000052b0


	//   ....[5]....
        /*0d1c*/ 	.word	0x000052f0


	//   ....[6]....
        /*0d20*/ 	.word	0x00008f80


	//----- nvinfo : EIATTR_MAX_THREADS
	.align		4
.L_49:
        /*0d24*/ 	.byte	0x04, 0x05
        /*0d26*/ 	.short	(.L_51 - .L_50)
.L_50:
        /*0d28*/ 	.word	0x00000100
        /*0d2c*/ 	.word	0x00000001
        /*0d30*/ 	.word	0x00000001


	//----- nvinfo : EIATTR_CRS_STACK_SIZE
	.align		4
.L_51:
        /*0d34*/ 	.byte	0x04, 0x1e
        /*0d36*/ 	.short	(.L_53 - .L_52)
.L_52:
        /*0d38*/ 	.word	0x00000000


	//----- nvinfo : EIATTR_CBANK_PARAM_SIZE
	.align		4
.L_53:
        /*0d3c*/ 	.byte	0x03, 0x19
        /*0d3e*/ 	.short	0x0800


	//----- nvinfo : EIATTR_PARAM_CBANK
	.align		4
        /*0d40*/ 	.byte	0x04, 0x0a
        /*0d42*/ 	.short	(.L_55 - .L_54)
	.align		4
.L_54:
        /*0d44*/ 	.word	index@(.nv.constant0._ZN7cutlass13device_kernelINS_4gemm6kernel13GemmUniversalIN4cute5tupleIJiiiiEEENS1_10collective13CollectiveMmaINS1_35MainloopSm100TmaUmmaWarpSpecializedILi24ELi2ELi4ENS5_IJNS4_1CILi1EEESB_SB_EEEEENS5_IJNSA_ILi128EEESE_NSA_ILi32EEEEEEaNS5_IJlSB_lEEEaSH_NS4_8TiledMMAINS4_8MMA_AtomIJNS4_15SM100_MMA_S8_SSIaaiLi128ELi128ELNS4_4UMMA5MajorE0ELSM_0ELNSL_8SaturateE0EEEEEENS4_6LayoutISC_NS5_IJNSA_ILi0EEESR_SR_EEEEENS5_IJNS4_10UnderscoreESU_SU_EEEEENS4_13SM90_TMA_LOADENS4_14ComposedLayoutINS4_7SwizzleILi1ELi4ELi3EEENS4_18smem_ptr_flag_bitsILi8EEENSQ_INS5_IJNSA_ILi8EEESF_EEENS5_IJSF_SB_EEEEEEEvNS4_8identityESX_S17_vS18_EENS_8epilogue10collective18CollectiveEpilogueINS1A_23Sm100TmaWarpSpecializedILi2ELi2ELi64ELb0ELb0EEEJSG_NS5_IJNSQ_ISE_SB_EENSQ_INSA_ILi64EEESB_EEEEEaSH_aSH_NS1A_6fusion15FusionCallbacksIS1E_NS1J_17LinearCombinationIaiaiLNS_15FloatRoundStyleE2EEESG_S1I_JEEENS4_5SM1004TMEM4LOAD26SM100_TMEM_LOAD_32dp32b64xESX_NSY_INSZ_ILi2ELi4ELi3EEES12_NSQ_INS5_IJS13_S1G_EEENS5_IJS1G_SB_EEEEEEENS4_39AutoVectorizingCopyWithAssumedAlignmentILi128EEENS4_14SM90_TMA_STOREES1X_S1Z_S1Z_EEEvvEEEEvNT_6ParamsE)
        /*0d48*/ 	.short	0x0380
        /*0d4a*/ 	.short	0x0800


	//----- nvinfo : EIATTR_SW_WAR
	.align		4
.L_55:
        /*0d4c*/ 	.byte	0x04, 0x36
        /*0d4e*/ 	.short	(.L_57 - .L_56)
.L_56:
        /*0d50*/ 	.word	0x00000008
.L_57:


//--------------------- .nv.callgraph             --------------------------
	.section	.nv.callgraph,"",@"SHT_CUDA_CALLGRAPH"
	.align	4
	.sectionentsize	8
	.align		4
        /*0000*/ 	.word	0x00000000
	.align		4
        /*0004*/ 	.word	0xffffffff
	.align		4
        /*0008*/ 	.word	index@(_ZN7cutlass13device_kernelINS_4gemm6kernel13GemmUniversalIN4cute5tupleIJiiiiEEENS1_10collective13CollectiveMmaINS1_35MainloopSm100TmaUmmaWarpSpecializedILi24ELi2ELi4ENS5_IJNS4_1CILi1EEESB_SB_EEEEENS5_IJNSA_ILi128EEESE_NSA_ILi32EEEEEEaNS5_IJlSB_lEEEaSH_NS4_8TiledMMAINS4_8MMA_AtomIJNS4_15SM100_MMA_S8_SSIaaiLi128ELi128ELNS4_4UMMA5MajorE0ELSM_0ELNSL_8SaturateE0EEEEEENS4_6LayoutISC_NS5_IJNSA_ILi0EEESR_SR_EEEEENS5_IJNS4_10UnderscoreESU_SU_EEEEENS4_13SM90_TMA_LOADENS4_14ComposedLayoutINS4_7SwizzleILi1ELi4ELi3EEENS4_18smem_ptr_flag_bitsILi8EEENSQ_INS5_IJNSA_ILi8EEESF_EEENS5_IJSF_SB_EEEEEEEvNS4_8identityESX_S17_vS18_EENS_8epilogue10collective18CollectiveEpilogueINS1A_23Sm100TmaWarpSpecializedILi2ELi2ELi64ELb0ELb0EEEJSG_NS5_IJNSQ_ISE_SB_EENSQ_INSA_ILi64EEESB_EEEEEaSH_aSH_NS1A_6fusion15FusionCallbacksIS1E_NS1J_17LinearCombinationIaiaiLNS_15FloatRoundStyleE2EEESG_S1I_JEEENS4_5SM1004TMEM4LOAD26SM100_TMEM_LOAD_32dp32b64xESX_NSY_INSZ_ILi2ELi4ELi3EEES12_NSQ_INS5_IJS13_S1G_EEENS5_IJS1G_SB_EEEEEEENS4_39AutoVectorizingCopyWithAssumedAlignmentILi128EEENS4_14SM90_TMA_STOREES1X_S1Z_S1Z_EEEvvEEEEvNT_6ParamsE)
	.align		4
        /*000c*/ 	.word	index@(__assertfail)
	.align		4
        /*0010*/ 	.word	0x00000000
	.align		4
        /*0014*/ 	.word	0xfffffffe
	.align		4
        /*0018*/ 	.word	0x00000000
	.align		4
        /*001c*/ 	.word	0xfffffffd
	.align		4
        /*0020*/ 	.word	0x00000000
	.align		4
        /*0024*/ 	.word	0xfffffffc


//--------------------- .nv.constant4             --------------------------
	.section	.nv.constant4,"a",@progbits
	.align	8
	.align		8
.nv.constant4:
        /*0000*/ 	.dword	__assertfail
	.align		8
        /*0008*/ 	.dword	__unnamed_1
	.align		8
        /*0010*/ 	.dword	__unnamed_2
	.align		8
        /*0018*/ 	.dword	_ZN40_INTERNAL_4a054141_4_k_cu_1b980f1a_351864cuda3std3__45__cpo5beginE
	.align		8
        /*0020*/ 	.dword	_ZN40_INTERNAL_4a054141_4_k_cu_1b980f1a_351864cuda3std3__45__cpo3endE
	.align		8
        /*0028*/ 	.dword	_ZN40_INTERNAL_4a054141_4_k_cu_1b980f1a_351864cuda3std3__45__cpo6cbeginE
	.align		8
        /*0030*/ 	.dword	_ZN40_INTERNAL_4a054141_4_k_cu_1b980f1a_351864cuda3std3__45__cpo4cendE
	.align		8
        /*0038*/ 	.dword	_ZN40_INTERNAL_4a054141_4_k_cu_1b980f1a_351864cuda3std3__442_GLOBAL__N__4a054141_4_k_cu_1b980f1a_351866ignoreE
	.align		8
        /*0040*/ 	.dword	_ZN40_INTERNAL_4a054141_4_k_cu_1b980f1a_351864cuda3std3__419piecewise_constructE
	.align		8
        /*0048*/ 	.dword	_ZN40_INTERNAL_4a054141_4_k_cu_1b980f1a_351864cuda3std3__48in_placeE
	.align		8
        /*0050*/ 	.dword	_ZN40_INTERNAL_4a054141_4_k_cu_1b980f1a_351864cuda3std6ranges3__45__cpo4swapE
	.align		8
        /*0058*/ 	.dword	_ZN40_INTERNAL_4a054141_4_k_cu_1b980f1a_351864cuda3std6ranges3__45__cpo9iter_moveE
	.align		8
        /*0060*/ 	.dword	_ZN40_INTERNAL_4a054141_4_k_cu_1b980f1a_351864cute7productE
	.align		8
        /*0068*/ 	.dword	_ZN40_INTERNAL_4a054141_4_k_cu_1b980f1a_351864cute1_E
	.align		8
        /*0070*/ 	.dword	$str$25
	.align		8
        /*0078*/ 	.dword	$str$26
	.align		8
        /*0080*/ 	.dword	$str$27
	.align		8
        /*0088*/ 	.dword	$str$28


//--------------------- .text._ZN7cutlass13device_kernelINS_4gemm6kernel13GemmUniversalIN4cute5tupleIJiiiiEEENS1_10collective13CollectiveMmaINS1_35MainloopSm100TmaUmmaWarpSpecializedILi24ELi2ELi4ENS5_IJNS4_1CILi1EEESB_SB_EEEEENS5_IJNSA_ILi128EEESE_NSA_ILi32EEEEEEaNS5_IJlSB_lEEEaSH_NS4_8TiledMMAINS4_8MMA_AtomIJNS4_15SM100_MMA_S8_SSIaaiLi128ELi128ELNS4_4UMMA5MajorE0ELSM_0ELNSL_8SaturateE0EEEEEENS4_6LayoutISC_NS5_IJNSA_ILi0EEESR_SR_EEEEENS5_IJNS4_10UnderscoreESU_SU_EEEEENS4_13SM90_TMA_LOADENS4_14ComposedLayoutINS4_7SwizzleILi1ELi4ELi3EEENS4_18smem_ptr_flag_bitsILi8EEENSQ_INS5_IJNSA_ILi8EEESF_EEENS5_IJSF_SB_EEEEEEEvNS4_8identityESX_S17_vS18_EENS_8epilogue10collective18CollectiveEpilogueINS1A_23Sm100TmaWarpSpecializedILi2ELi2ELi64ELb0ELb0EEEJSG_NS5_IJNSQ_ISE_SB_EENSQ_INSA_ILi64EEESB_EEEEEaSH_aSH_NS1A_6fusion15FusionCallbacksIS1E_NS1J_17LinearCombinationIaiaiLNS_15FloatRoundStyleE2EEESG_S1I_JEEENS4_5SM1004TMEM4LOAD26SM100_TMEM_LOAD_32dp32b64xESX_NSY_INSZ_ILi2ELi4ELi3EEES12_NSQ_INS5_IJS13_S1G_EEENS5_IJS1G_SB_EEEEEEENS4_39AutoVectorizingCopyWithAssumedAlignmentILi128EEENS4_14SM90_TMA_STOREES1X_S1Z_S1Z_EEEvvEEEEvNT_6ParamsE --------------------------
	.section	.text._ZN7cutlass13device_kernelINS_4gemm6kernel13GemmUniversalIN4cute5tupleIJiiiiEEENS1_10collective13CollectiveMmaINS1_35MainloopSm100TmaUmmaWarpSpecializedILi24ELi2ELi4ENS5_IJNS4_1CILi1EEESB_SB_EEEEENS5_IJNSA_ILi128EEESE_NSA_ILi32EEEEEEaNS5_IJlSB_lEEEaSH_NS4_8TiledMMAINS4_8MMA_AtomIJNS4_15SM100_MMA_S8_SSIaaiLi128ELi128ELNS4_4UMMA5MajorE0ELSM_0ELNSL_8SaturateE0EEEEEENS4_6LayoutISC_NS5_IJNSA_ILi0EEESR_SR_EEEEENS5_IJNS4_10UnderscoreESU_SU_EEEEENS4_13SM90_TMA_LOADENS4_14ComposedLayoutINS4_7SwizzleILi1ELi4ELi3EEENS4_18smem_ptr_flag_bitsILi8EEENSQ_INS5_IJNSA_ILi8EEESF_EEENS5_IJSF_SB_EEEEEEEvNS4_8identityESX_S17_vS18_EENS_8epilogue10collective18CollectiveEpilogueINS1A_23Sm100TmaWarpSpecializedILi2ELi2ELi64ELb0ELb0EEEJSG_NS5_IJNSQ_ISE_SB_EENSQ_INSA_ILi64EEESB_EEEEEaSH_aSH_NS1A_6fusion15FusionCallbacksIS1E_NS1J_17LinearCombinationIaiaiLNS_15FloatRoundStyleE2EEESG_S1I_JEEENS4_5SM1004TMEM4LOAD26SM100_TMEM_LOAD_32dp32b64xESX_NSY_INSZ_ILi2ELi4ELi3EEES12_NSQ_INS5_IJS13_S1G_EEENS5_IJS1G_SB_EEEEEEENS4_39AutoVectorizingCopyWithAssumedAlignmentILi128EEENS4_14SM90_TMA_STOREES1X_S1Z_S1Z_EEEvvEEEEvNT_6ParamsE,"ax",@progbits
	.align	128
.text._ZN7cutlass13device_kernelINS_4gemm6kernel13GemmUniversalIN4cute5tupleIJiiiiEEENS1_10collective13CollectiveMmaINS1_35MainloopSm100TmaUmmaWarpSpecializedILi24ELi2ELi4ENS5_IJNS4_1CILi1EEESB_SB_EEEEENS5_IJNSA_ILi128EEESE_NSA_ILi32EEEEEEaNS5_IJlSB_lEEEaSH_NS4_8TiledMMAINS4_8MMA_AtomIJNS4_15SM100_MMA_S8_SSIaaiLi128ELi128ELNS4_4UMMA5MajorE0ELSM_0ELNSL_8SaturateE0EEEEEENS4_6LayoutISC_NS5_IJNSA_ILi0EEESR_SR_EEEEENS5_IJNS4_10UnderscoreESU_SU_EEEEENS4_13SM90_TMA_LOADENS4_14ComposedLayoutINS4_7SwizzleILi1ELi4ELi3EEENS4_18smem_ptr_flag_bitsILi8EEENSQ_INS5_IJNSA_ILi8EEESF_EEENS5_IJSF_SB_EEEEEEEvNS4_8identityESX_S17_vS18_EENS_8epilogue10collective18CollectiveEpilogueINS1A_23Sm100TmaWarpSpecializedILi2ELi2ELi64ELb0ELb0EEEJSG_NS5_IJNSQ_ISE_SB_EENSQ_INSA_ILi64EEESB_EEEEEaSH_aSH_NS1A_6fusion15FusionCallbacksIS1E_NS1J_17LinearCombinationIaiaiLNS_15FloatRoundStyleE2EEESG_S1I_JEEENS4_5SM1004TMEM4LOAD26SM100_TMEM_LOAD_32dp32b64xESX_NSY_INSZ_ILi2ELi4ELi3EEES12_NSQ_INS5_IJS13_S1G_EEENS5_IJS1G_SB_EEEEEEENS4_39AutoVectorizingCopyWithAssumedAlignmentILi128EEENS4_14SM90_TMA_STOREES1X_S1Z_S1Z_EEEvvEEEEvNT_6ParamsE:
        .type           _ZN7cutlass13device_kernelINS_4gemm6kernel13GemmUniversalIN4cute5tupleIJiiiiEEENS1_10collective13CollectiveMmaINS1_35MainloopSm100TmaUmmaWarpSpecializedILi24ELi2ELi4ENS5_IJNS4_1CILi1EEESB_SB_EEEEENS5_IJNSA_ILi128EEESE_NSA_ILi32EEEEEEaNS5_IJlSB_lEEEaSH_NS4_8TiledMMAINS4_8MMA_AtomIJNS4_15SM100_MMA_S8_SSIaaiLi128ELi128ELNS4_4UMMA5MajorE0ELSM_0ELNSL_8SaturateE0EEEEEENS4_6LayoutISC_NS5_IJNSA_ILi0EEESR_SR_EEEEENS5_IJNS4_10UnderscoreESU_SU_EEEEENS4_13SM90_TMA_LOADENS4_14ComposedLayoutINS4_7SwizzleILi1ELi4ELi3EEENS4_18smem_ptr_flag_bitsILi8EEENSQ_INS5_IJNSA_ILi8EEESF_EEENS5_IJSF_SB_EEEEEEEvNS4_8identityESX_S17_vS18_EENS_8epilogue10collective18CollectiveEpilogueINS1A_23Sm100TmaWarpSpecializedILi2ELi2ELi64ELb0ELb0EEEJSG_NS5_IJNSQ_ISE_SB_EENSQ_INSA_ILi64EEESB_EEEEEaSH_aSH_NS1A_6fusion15FusionCallbacksIS1E_NS1J_17LinearCombinationIaiaiLNS_15FloatRoundStyleE2EEESG_S1I_JEEENS4_5SM1004TMEM4LOAD26SM100_TMEM_LOAD_32dp32b64xESX_NSY_INSZ_ILi2ELi4ELi3EEES12_NSQ_INS5_IJS13_S1G_EEENS5_IJS1G_SB_EEEEEEENS4_39AutoVectorizingCopyWithAssumedAlignmentILi128EEENS4_14SM90_TMA_STOREES1X_S1Z_S1Z_EEEvvEEEEvNT_6ParamsE,@function
        .size           _ZN7cutlass13device_kernelINS_4gemm6kernel13GemmUniversalIN4cute5tupleIJiiiiEEENS1_10collective13CollectiveMmaINS1_35MainloopSm100TmaUmmaWarpSpecializedILi24ELi2ELi4ENS5_IJNS4_1CILi1EEESB_SB_EEEEENS5_IJNSA_ILi128EEESE_NSA_ILi32EEEEEEaNS5_IJlSB_lEEEaSH_NS4_8TiledMMAINS4_8MMA_AtomIJNS4_15SM100_MMA_S8_SSIaaiLi128ELi128ELNS4_4UMMA5MajorE0ELSM_0ELNSL_8SaturateE0EEEEEENS4_6LayoutISC_NS5_IJNSA_ILi0EEESR_SR_EEEEENS5_IJNS4_10UnderscoreESU_SU_EEEEENS4_13SM90_TMA_LOADENS4_14ComposedLayoutINS4_7SwizzleILi1ELi4ELi3EEENS4_18smem_ptr_flag_bitsILi8EEENSQ_INS5_IJNSA_ILi8EEESF_EEENS5_IJSF_SB_EEEEEEEvNS4_8identityESX_S17_vS18_EENS_8epilogue10collective18CollectiveEpilogueINS1A_23Sm100TmaWarpSpecializedILi2ELi2ELi64ELb0ELb0EEEJSG_NS5_IJNSQ_ISE_SB_EENSQ_INSA_ILi64EEESB_EEEEEaSH_aSH_NS1A_6fusion15FusionCallbacksIS1E_NS1J_17LinearCombinationIaiaiLNS_15FloatRoundStyleE2EEESG_S1I_JEEENS4_5SM1004TMEM4LOAD26SM100_TMEM_LOAD_32dp32b64xESX_NSY_INSZ_ILi2ELi4ELi3EEES12_NSQ_INS5_IJS13_S1G_EEENS5_IJS1G_SB_EEEEEEENS4_39AutoVectorizingCopyWithAssumedAlignmentILi128EEENS4_14SM90_TMA_STOREES1X_S1Z_S1Z_EEEvvEEEEvNT_6ParamsE,(.L_x_203 - _ZN7cutlass13device_kernelINS_4gemm6kernel13GemmUniversalIN4cute5tupleIJiiiiEEENS1_10collective13CollectiveMmaINS1_35MainloopSm100TmaUmmaWarpSpecializedILi24ELi2ELi4ENS5_IJNS4_1CILi1EEESB_SB_EEEEENS5_IJNSA_ILi128EEESE_NSA_ILi32EEEEEEaNS5_IJlSB_lEEEaSH_NS4_8TiledMMAINS4_8MMA_AtomIJNS4_15SM100_MMA_S8_SSIaaiLi128ELi128ELNS4_4UMMA5MajorE0ELSM_0ELNSL_8SaturateE0EEEEEENS4_6LayoutISC_NS5_IJNSA_ILi0EEESR_SR_EEEEENS5_IJNS4_10UnderscoreESU_SU_EEEEENS4_13SM90_TMA_LOADENS4_14ComposedLayoutINS4_7SwizzleILi1ELi4ELi3EEENS4_18smem_ptr_flag_bitsILi8EEENSQ_INS5_IJNSA_ILi8EEESF_EEENS5_IJSF_SB_EEEEEEEvNS4_8identityESX_S17_vS18_EENS_8epilogue10collective18CollectiveEpilogueINS1A_23Sm100TmaWarpSpecializedILi2ELi2ELi64ELb0ELb0EEEJSG_NS5_IJNSQ_ISE_SB_EENSQ_INSA_ILi64EEESB_EEEEEaSH_aSH_NS1A_6fusion15FusionCallbacksIS1E_NS1J_17LinearCombinationIaiaiLNS_15FloatRoundStyleE2EEESG_S1I_JEEENS4_5SM1004TMEM4LOAD26SM100_TMEM_LOAD_32dp32b64xESX_NSY_INSZ_ILi2ELi4ELi3EEES12_NSQ_INS5_IJS13_S1G_EEENS5_IJS1G_SB_EEEEEEENS4_39AutoVectorizingCopyWithAssumedAlignmentILi128EEENS4_14SM90_TMA_STOREES1X_S1Z_S1Z_EEEvvEEEEvNT_6ParamsE)
        .other          _ZN7cutlass13device_kernelINS_4gemm6kernel13GemmUniversalIN4cute5tupleIJiiiiEEENS1_10collective13CollectiveMmaINS1_35MainloopSm100TmaUmmaWarpSpecializedILi24ELi2ELi4ENS5_IJNS4_1CILi1EEESB_SB_EEEEENS5_IJNSA_ILi128EEESE_NSA_ILi32EEEEEEaNS5_IJlSB_lEEEaSH_NS4_8TiledMMAINS4_8MMA_AtomIJNS4_15SM100_MMA_S8_SSIaaiLi128ELi128ELNS4_4UMMA5MajorE0ELSM_0ELNSL_8SaturateE0EEEEEENS4_6LayoutISC_NS5_IJNSA_ILi0EEESR_SR_EEEEENS5_IJNS4_10UnderscoreESU_SU_EEEEENS4_13SM90_TMA_LOADENS4_14ComposedLayoutINS4_7SwizzleILi1ELi4ELi3EEENS4_18smem_ptr_flag_bitsILi8EEENSQ_INS5_IJNSA_ILi8EEESF_EEENS5_IJSF_SB_EEEEEEEvNS4_8identityESX_S17_vS18_EENS_8epilogue10collective18CollectiveEpilogueINS1A_23Sm100TmaWarpSpecializedILi2ELi2ELi64ELb0ELb0EEEJSG_NS5_IJNSQ_ISE_SB_EENSQ_INSA_ILi64EEESB_EEEEEaSH_aSH_NS1A_6fusion15FusionCallbacksIS1E_NS1J_17LinearCombinationIaiaiLNS_15FloatRoundStyleE2EEESG_S1I_JEEENS4_5SM1004TMEM4LOAD26SM100_TMEM_LOAD_32dp32b64xESX_NSY_INSZ_ILi2ELi4ELi3EEES12_NSQ_INS5_IJS13_S1G_EEENS5_IJS1G_SB_EEEEEEENS4_39AutoVectorizingCopyWithAssumedAlignmentILi128EEENS4_14SM90_TMA_STOREES1X_S1Z_S1Z_EEEvvEEEEvNT_6ParamsE,@"STO_CUDA_ENTRY STV_DEFAULT"
_ZN7cutlass13device_kernelINS_4gemm6kernel13GemmUniversalIN4cute5tupleIJiiiiEEENS1_10collective13CollectiveMmaINS1_35MainloopSm100TmaUmmaWarpSpecializedILi24ELi2ELi4ENS5_IJNS4_1CILi1EEESB_SB_EEEEENS5_IJNSA_ILi128EEESE_NSA_ILi32EEEEEEaNS5_IJlSB_lEEEaSH_NS4_8TiledMMAINS4_8MMA_AtomIJNS4_15SM100_MMA_S8_SSIaaiLi128ELi128ELNS4_4UMMA5MajorE0ELSM_0ELNSL_8SaturateE0EEEEEENS4_6LayoutISC_NS5_IJNSA_ILi0EEESR_SR_EEEEENS5_IJNS4_10UnderscoreESU_SU_EEEEENS4_13SM90_TMA_LOADENS4_14ComposedLayoutINS4_7SwizzleILi1ELi4ELi3EEENS4_18smem_ptr_flag_bitsILi8EEENSQ_INS5_IJNSA_ILi8EEESF_EEENS5_IJSF_SB_EEEEEEEvNS4_8identityESX_S17_vS18_EENS_8epilogue10collective18CollectiveEpilogueINS1A_23Sm100TmaWarpSpecializedILi2ELi2ELi64ELb0ELb0EEEJSG_NS5_IJNSQ_ISE_SB_EENSQ_INSA_ILi64EEESB_EEEEEaSH_aSH_NS1A_6fusion15FusionCallbacksIS1E_NS1J_17LinearCombinationIaiaiLNS_15FloatRoundStyleE2EEESG_S1I_JEEENS4_5SM1004TMEM4LOAD26SM100_TMEM_LOAD_32dp32b64xESX_NSY_INSZ_ILi2ELi4ELi3EEES12_NSQ_INS5_IJS13_S1G_EEENS5_IJS1G_SB_EEEEEEENS4_39AutoVectorizingCopyWithAssumedAlignmentILi128EEENS4_14SM90_TMA_STOREES1X_S1Z_S1Z_EEEvvEEEEvNT_6ParamsE:
[----:B------:R-:W1:Y:S01]  /*0000*/  LDC R1, c[0x0][0x37c] ;  /* 0x0000df00ff017b82 */ /* 0x000e620000000800 */
[----:B------:R-:W2:Y:S01]  /*0010*/  S2R R167, SR_TID.X ;  /* 0x0000000000a77919 */ /* 0x000ea20000002100 */
[----:B------:R-:W3:Y:S01]  /*0020*/  LDCU.64 UR4, c[0x0][0x890] ;  /* 0x00011200ff0477ac */ /* 0x000ee20008000a00 */
[----:B------:R-:W-:Y:S02]  /*0030*/  PRMT R151, RZ, 0x7610, R151 ;  /* 0x00007610ff977816 */ /* 0x000fe40000000097 */
[----:B------:R-:W-:Y:S01]  /*0040*/  ELECT P5, URZ, PT ;  /* 0x0000000000ff782f */ /* 0x000fe200038a0000 */
[----:B------:R-:W4:Y:S01]  /*0050*/  LDCU.64 UR46, c[0x0][0x358] ;  /* 0x00006b00ff2e77ac */ /* 0x000f220008000a00 */
[----:B---3--:R-:W-:-:S04]  /*0060*/  UISETP.NE.U32.AND UP0, UPT, UR4, URZ, UPT ;  /* 0x000000ff0400728c */ /* 0x008fc8000bf05070 */
[----:B------:R-:W-:Y:S01]  /*0070*/  UISETP.NE.AND.EX UP0, UPT, UR5, URZ, UPT, UP0 ;  /* 0x000000ff0500728c */ /* 0x000fe2000bf05300 */
[----:B--2---:R-:W-:-:S05]  /*0080*/  SHF.R.U32.HI R154, RZ, 0x5, R167 ;  /* 0x00000005ff9a7819 */ /* 0x004fca00000116a7 */
[----:B------:R-:W2:Y:S02]  /*0090*/  SHFL.IDX PT, R0, R154, RZ, 0x1f ;  /* 0x00001fff9a007589 */ /* 0x000ea400000e0000 */
[----:B--2---:R-:W-:Y:S01]  /*00a0*/  R2UR UR8, R0 ;  /* 0x00000000000872ca */ /* 0x004fe200000e0000 */
[----:B-1--4-:R-:W-:-:S14]  /*00b0*/  BRA.U UP0, `(.L_x_0) ;  /* 0x00000001002c7547 */ /* 0x012fdc000b800000 */
[----:B------:R-:W1:Y:S02]  /*00c0*/  LDCU.64 UR6, c[0x0][0x888] ;  /* 0x00011100ff0677ac */ /* 0x000e640008000a00 */
[----:B-1----:R-:W-:-:S04]  /*00d0*/  UISETP.NE.U32.AND UP0, UPT, UR6, URZ, UPT ;  /* 0x000000ff0600728c */ /* 0x002fc8000bf05070 */
[----:B------:R-:W-:-:S09]  /*00e0*/  UISETP.NE.AND.EX UP0, UPT, UR7, URZ, UPT, UP0 ;  /* 0x000000ff0700728c */ /* 0x000fd2000bf05300 */
[----:B------:R-:W-:Y:S05]  /*00f0*/  BRA.U !UP0, `(.L_x_1) ;  /* 0x0000000108107547 */ /* 0x000fea000b800000 */
[----:B------:R-:W1:Y:S02]  /*0100*/  LDC.64 R82, c[0x0][0x888] ;  /* 0x00022200ff527b82 */ /* 0x000e640000000a00 */
[----:B-1----:R1:W5:Y:S01]  /*0110*/  LDG.E R82, desc[UR46][R82.64] ;  /* 0x0000002e52527981 */ /* 0x002362000c1e1900 */
[----:B------:R-:W-:Y:S01]  /*0120*/  HFMA2 R151, -RZ, RZ, 0, 5.9604644775390625e-08 ;  /* 0x00000001ff977431 */ /* 0x000fe200000001ff */
[----:B------:R-:W-:Y:S05]  /*0130*/  BRA `(.L_x_0) ;  /* 0x00000000000c7947 */ /* 0x000fea0003800000 */
.L_x_1:
[----:B------:R-:W1:Y:S01]  /*0140*/  LDCU UR6, c[0x0][0x880] ;  /* 0x00011000ff0677ac */ /* 0x000e620008000800 */
[----:B------:R-:W-:Y:S01]  /*0150*/  HFMA2 R151, -RZ, RZ, 0, 5.9604644775390625e-08 ;  /* 0x00000001ff977431 */ /* 0x000fe200000001ff */
[----:B-1----:R-:W-:-:S07]  /*0160*/  MOV R82, UR6 ;  /* 0x0000000600527c02 */ /* 0x002fce0008000f00 */
.L_x_0:
[----:B------:R-:W2:Y:S02]  /*0170*/  LDCU.64 UR6, c[0x0][0x8b0] ;  /* 0x00011600ff0677ac */ /* 0x000ea40008000a00 */
[----:B--2---:R-:W-:-:S04]  /*0180*/  UISETP.NE.U32.AND UP0, UPT, UR6, URZ, UPT ;  /* 0x000000ff0600728c */ /* 0x004fc8000bf05070 */
[----:B------:R-:W-:-:S09]  /*0190*/  UISETP.NE.AND.EX UP0, UPT, UR7, URZ, UPT, UP0 ;  /* 0x000000ff0700728c */ /* 0x000fd2000bf05300 */
[----:B------:R-:W-:Y:S05]  /*01a0*/  BRA.U UP0, `(.L_x_2) ;  /* 0x0000000100247547 */ /* 0x000fea000b800000 */
[----:B------:R-:W2:Y:S02]  /*01b0*/  LDCU.64 UR6, c[0x0][0x8a8] ;  /* 0x00011500ff0677ac */ /* 0x000ea40008000a00 */
[----:B--2---:R-:W-:-:S04]  /*01c0*/  UISETP.NE.U32.AND UP0, UPT, UR6, URZ, UPT ;  /* 0x000000ff0600728c */ /* 0x004fc8000bf05070 */
[----:B------:R-:W-:-:S09]  /*01d0*/  UISETP.NE.AND.EX UP0, UPT, UR7, URZ, UPT, UP0 ;  /* 0x000000ff0700728c */ /* 0x000fd2000bf05300 */
[----:B------:R-:W-:Y:S05]  /*01e0*/  BRA.U !UP0, `(.L_x_3) ;  /* 0x00000001080c7547 */ /* 0x000fea000b800000 */
[----:B------:R-:W2:Y:S02]  /*01f0*/  LDC.64 R78, c[0x0][0x8a8] ;  /* 0x00022a00ff4e7b82 */ /* 0x000ea40000000a00 */
[----:B--2---:R2:W5:Y:S01]  /*0200*/  LDG.E R78, desc[UR46][R78.64] ;  /* 0x0000002e4e4e7981 */ /* 0x004562000c1e1900 */
[----:B------:R-:W-:Y:S05]  /*0210*/  BRA `(.L_x_2) ;  /* 0x0000000000087947 */ /* 0x000fea0003800000 */
.L_x_3:
[----:B------:R-:W2:Y:S02]  /*0220*/  LDCU UR6, c[0x0][0x8a0] ;  /* 0x00011400ff0677ac */ /* 0x000ea40008000800 */
[----:B--2---:R-:W-:Y:S02]  /*0230*/  MOV R78, UR6 ;  /* 0x00000006004e7c02 */ /* 0x004fe40008000f00 */
.L_x_2:
[----:B------:R-:W-:Y:S01]  /*0240*/  IMAD.U32 R0, RZ, RZ, UR8 ;  /* 0x00000008ff007e24 */ /* 0x000fe2000f8e00ff */
[----:B------:R-:W-:Y:S04]  /*0250*/  BSSY.RECONVERGENT B0, `(.L_x_4) ;  /* 0x000000c000007945 */ /* 0x000fe80003800200 */
[C---:B------:R-:W-:Y:S02]  /*0260*/  ISETP.NE.OR P1, PT, R0.reuse, 0x1, !P5 ;  /* 0x000000010000780c */ /* 0x040fe40006f25670 */
[----:B------:R-:W-:-:S11]  /*0270*/  ISETP.NE.OR P0, PT, R0, 0x3, !P5 ;  /* 0x000000030000780c */ /* 0x000fd60006f05670 */
[----:B------:R-:W-:Y:S05]  /*0280*/  @P1 BRA `(.L_x_5) ;  /* 0x0000000000201947 */ /* 0x000fea0003800000 */
[----:B------:R-:W3:Y:S02]  /*0290*/  LDCU.64 UR6, c[0x0][0x348] ;  /* 0x00006900ff0677ac */ /* 0x000ee40008000a00 */
[----:B---3--:R-:W-:Y:S02]  /*02a0*/  UIADD3 UR10, UP1, UPT, UR6, 0x80, URZ ;  /* 0x00000080060a7890 */ /* 0x008fe4000ff3e0ff */
[----:B------:R-:W-:Y:S02]  /*02b0*/  UIADD3 UR6, UP0, UPT, UR6, 0x180, URZ ;  /* 0x0000018006067890 */ /* 0x000fe4000ff1e0ff */
[----:B------:R-:W-:Y:S02]  /*02c0*/  UIADD3.X UR11, UPT, UPT, URZ, UR7, URZ, UP1, !UPT ;  /* 0x00000007ff0b7290 */ /* 0x000fe40008ffe4ff */
[----:B------:R-:W-:-:S07]  /*02d0*/  UIADD3.X UR7, UPT, UPT, URZ, UR7, URZ, UP0, !UPT ;  /* 0x00000007ff077290 */ /* 0x000fce00087fe4ff */
[----:B------:R3:W-:Y:S02]  /*02e0*/  UTMACCTL.PF [UR10] ;  /* 0x000000000a0079b9 */ /* 0x0007e40008040000 */
[----:B------:R3:W-:Y:S02]  /*02f0*/  UTMACCTL.PF [UR6] ;  /* 0x00000000060079b9 */ /* 0x0007e40008040000 */
[----:B---3--:R-:W-:Y:S01]  /*0300*/  NOP ;  /* 0x0000000000007918 */ /* 0x008fe20000000000 */
.L_x_5:
[----:B------:R-:W-:Y:S05]  /*0310*/  BSYNC.RECONVERGENT B0 ;  /* 0x0000000000007941 */ /* 0x000fea0003800200 */
.L_x_4:
[----:B------:R-:W-:Y:S04]  /*0320*/  BSSY.RECONVERGENT B0, `(.L_x_6) ;  /* 0x000000a000007945 */ /* 0x000fe80003800200 */
        /* <DEDUP_REMOVED lines=9> */
.L_x_7:
[----:B------:R-:W-:Y:S05]  /*03c0*/  BSYNC.RECONVERGENT B0 ;  /* 0x0000000000007941 */ /* 0x000fea0003800200 */
.L_x_6:
[----:B------:R-:W3:Y:S01]  /*03d0*/  LDCU.64 UR6, c[0x0][0x888] ;  /* 0x00011100ff0677ac */ /* 0x000ee20008000a00 */
[----:B------:R-:W-:Y:S02]  /*03e0*/  UISETP.EQ.U32.AND UP1, UPT, UR4, URZ, UPT ;  /* 0x000000ff0400728c */ /* 0x000fe4000bf22070 */
[----:B------:R-:W-:Y:S02]  /*03f0*/  UPLOP3.LUT UP2, UPT, UPT, UPT, UPT, 0x80, 0x8 ;  /* 0x000000000008789c */ /* 0x000fe40003f4f070 */
[----:B---3--:R-:W-:-:S04]  /*0400*/  UISETP.NE.U32.AND UP0, UPT, UR6, URZ, UPT ;  /* 0x000000ff0600728c */ /* 0x008fc8000bf05070 */
[----:B------:R-:W-:-:S04]  /*0410*/  UISETP.NE.AND.EX UP0, UPT, UR7, URZ, UPT, UP0 ;  /* 0x000000ff0700728c */ /* 0x000fc8000bf05300 */
[----:B------:R-:W-:-:S04]  /*0420*/  UISETP.EQ.OR.EX UP3, UPT, UR5, URZ, !UP0, UP1 ;  /* 0x000000ff0500728c */ /* 0x000fc8000c762710 */
[----:B------:R-:W-:-:S05]  /*0430*/  UP2UR UR50, UPR, URZ, 0x8 ;  /* 0x00000008ff327883 */ /* 0x000fca0008000000 */
[----:B------:R-:W-:Y:S07]  /*0440*/  BRA.U !UP3, `(.L_x_8) ;  /* 0x000000010b207547 */ /* 0x000fee000b800000 */
[----:B-----5:R-:W-:Y:S01]  /*0450*/  R2UR UR6, R82 ;  /* 0x00000000520672ca */ /* 0x020fe200000e0000 */
[----:B------:R-:W-:Y:S02]  /*0460*/  UISETP.NE.U32.AND UP2, UPT, UR4, URZ, UPT ;  /* 0x000000ff0400728c */ /* 0x000fe4000bf45070 */
[----:B------:R-:W-:Y:S02]  /*0470*/  USEL UR4, URZ, 0xffffffff, UP0 ;  /* 0xffffffffff047887 */ /* 0x000fe40008000000 */
[----:B------:R-:W-:-:S08]  /*0480*/  UISETP.NE.AND.EX UP2, UPT, UR5, URZ, UPT, UP2 ;  /* 0x000000ff0500728c */ /* 0x000fd0000bf45320 */
[----:B------:R-:W-:-:S04]  /*0490*/  UISETP.NE.AND UP1, UPT, UR6, URZ, UPT ;  /* 0x000000ff0600728c */ /* 0x000fc8000bf25270 */
[----:B------:R-:W-:-:S04]  /*04a0*/  @!UP2 USEL UR4, URZ, 0xffffffff, UP1 ;  /* 0xffffffffff04a887 */ /* 0x000fc80008800000 */
[----:B------:R-:W-:-:S04]  /*04b0*/  ULOP3.LUT UR4, UR4, 0x1, URZ, 0xc0, !UPT ;  /* 0x0000000104047892 */ /* 0x000fc8000f8ec0ff */
[----:B------:R-:W-:-:S11]  /*04c0*/  UISETP.NE.U32.AND UP2, UPT, UR4, 0x1, UPT ;  /* 0x000000010400788c */ /* 0x000fd6000bf45070 */
.L_x_8:
[----:B------:R-:W3:Y:S01]  /*04d0*/  SHFL.IDX PT, R2, R154, RZ, 0x1f ;  /* 0x00001fff9a027589 */ /* 0x000ee200000e0000 */
[----:B------:R-:W-:-:S04]  /*04e0*/  UISETP.NE.AND UP1, UPT, UR8, 0x2, UPT ;  /* 0x000000020800788c */ /* 0x000fc8000bf25270 */
[----:B------:R-:W-:Y:S01]  /*04f0*/  USEL UR6, URZ, 0x1, UP1 ;  /* 0x00000001ff067887 */ /* 0x000fe20008800000 */
[----:B---3--:R-:W-:-:S13]  /*0500*/  ISETP.NE.AND P0, PT, R2, RZ, PT ;  /* 0x000000ff0200720c */ /* 0x008fda0003f05270 */
[----:B------:R-:W-:Y:S05]  /*0510*/  @P0 BRA `(.L_x_9) ;  /* 0x0000000000f40947 */ /* 0x000fea0003800000 */
[----:B------:R-:W-:Y:S01]  /*0520*/  ELECT P0, URZ, PT ;  /* 0x0000000000ff782f */ /* 0x000fe20003800000 */
[----:B------:R-:W-:-:S12]  /*0530*/  BSSY.RECONVERGENT B0, `(.L_x_9) ;  /* 0x000003b000007945 */ /* 0x000fd80003800200 */
[----:B------:R-:W-:Y:S05]  /*0540*/  @!P0 BRA `(.L_x_10) ;  /* 0x0000000000e48947 */ /* 0x000fea0003800000 */
[----:B------:R-:W3:Y:S01]  /*0550*/  S2UR UR5, SR_CgaCtaId ;  /* 0x00000000000579c3 */ /* 0x000ee20000008800 */
[----:B------:R-:W-:Y:S01]  /*0560*/  UMOV UR7, 0x400 ;  /* 0x0000040000077882 */ /* 0x000fe20000000000 */
[----:B------:R-:W-:Y:S02]  /*0570*/  UMOV UR4, 0x1 ;  /* 0x0000000100047882 */ /* 0x000fe40000000000 */
[----:B------:R-:W-:-:S04]  /*0580*/  UIADD3 UR10, UPT, UPT, -UR4, 0x100000, URZ ;  /* 0x00100000040a7890 */ /* 0x000fc8000fffe1ff */
[----:B------:R-:W-:Y:S02]  /*0590*/  USHF.L.U32 UR11, UR10, 0xb, URZ ;  /* 0x0000000b0a0b7899 */ /* 0x000fe400080006ff */
[----:B------:R-:W-:Y:S02]  /*05a0*/  USHF.L.U32 UR10, UR10, 0x1, URZ ;  /* 0x000000010a0a7899 */ /* 0x000fe400080006ff */
[----:B---3--:R-:W-:Y:S01]  /*05b0*/  ULEA UR5, UR5, UR7, 0x18 ;  /* 0x0000000705057291 */ /* 0x008fe2000f8ec0ff */
[----:B------:R-:W3:Y:S11]  /*05c0*/  FENCE.VIEW.ASYNC.S ;  /* 0x00000000000073c6 */ /* 0x000ef60000000000 */
[----:B---3--:R3:W4:Y:S01]  /*05d0*/  SYNCS.EXCH.64 URZ, [UR5], UR10 ;  /* 0x0000000a05ff75b2 */ /* 0x0087220008000100 */
[----:B------:R3:W1:Y:S01]  /*05e0*/  SYNCS.EXCH.64 URZ, [UR5+0xc0], UR10 ;  /* 0x0000c00a05ff75b2 */ /* 0x0006620008000100 */
        /* <DEDUP_REMOVED lines=45> */
[----:B------:R3:W1:Y:S02]  /*08c0*/  SYNCS.EXCH.64 URZ, [UR5+0x178], UR10 ;  /* 0x0001780a05ff75b2 */ /* 0x0006640008000100 */
[----:B---34-:R-:W-:Y:S01]  /*08d0*/  NOP ;  /* 0x0000000000007918 */ /* 0x018fe20000000000 */
.L_x_10:
[----:B------:R-:W-:Y:S05]  /*08e0*/  BSYNC.RECONVERGENT B0 ;  /* 0x0000000000007941 */ /* 0x000fea0003800200 */
.L_x_9:
[----:B------:R-:W3:Y:S01]  /*08f0*/  SHFL.IDX PT, R2, R154, RZ, 0x1f ;  /* 0x00001fff9a027589 */ /* 0x000ee200000e0000 */
[----:B------:R-:W-:Y:S01]  /*0900*/  NOP ;  /* 0x0000000000007918 */ /* 0x000fe20000000000 */
[----:B---3--:R-:W-:-:S13]  /*0910*/  ISETP.NE.AND P0, PT, R2, 0x1, PT ;  /* 0x000000010200780c */ /* 0x008fda0003f05270 */
[----:B------:R-:W-:Y:S05]  /*0920*/  @P0 BRA `(.L_x_11) ;  /* 0x0000000000480947 */ /* 0x000fea0003800000 */
[----:B------:R-:W3:Y:S01]  /*0930*/  S2UR UR7, SR_CgaCtaId ;  /* 0x00000000000779c3 */ /* 0x000ee20000008800 */
[----:B------:R-:W-:Y:S01]  /*0940*/  UMOV UR9, 0x400 ;  /* 0x0000040000097882 */ /* 0x000fe20000000000 */
[----:B------:R-:W-:Y:S01]  /*0950*/  UMOV UR5, 0x20 ;  /* 0x0000002000057882 */ /* 0x000fe20000000000 */
[----:B------:R-:W-:Y:S01]  /*0960*/  UMOV UR4, 0x80 ;  /* 0x0000008000047882 */ /* 0x000fe20000000000 */
[----:B------:R-:W-:-:S04]  /*0970*/  UIADD3 UR10, UPT, UPT, -UR5, 0x100000, URZ ;  /* 0x00100000050a7890 */ /* 0x000fc8000fffe1ff */
[----:B------:R-:W-:Y:S02]  /*0980*/  USHF.L.U32 UR11, UR10, 0xb, URZ ;  /* 0x0000000b0a0b7899 */ /* 0x000fe400080006ff */
[----:B------:R-:W-:Y:S02]  /*0990*/  USHF.L.U32 UR10, UR10, 0x1, URZ ;  /* 0x000000010a0a7899 */ /* 0x000fe400080006ff */
[----:B------:R-:W-:-:S04]  /*09a0*/  UIADD3 UR4, UPT, UPT, -UR4, 0x100000, URZ ;  /* 0x0010000004047890 */ /* 0x000fc8000fffe1ff */
[----:B------:R-:W-:Y:S02]  /*09b0*/  USHF.L.U32 UR5, UR4, 0xb, URZ ;  /* 0x0000000b04057899 */ /* 0x000fe400080006ff */
[----:B------:R-:W-:Y:S01]  /*09c0*/  USHF.L.U32 UR4, UR4, 0x1, URZ ;  /* 0x0000000104047899 */ /* 0x000fe200080006ff */
[----:B------:R-:W-:Y:S01]  /*09d0*/  ELECT P0, URZ, PT ;  /* 0x0000000000ff782f */ /* 0x000fe20003800000 */
[----:B---3--:R-:W-:Y:S01]  /*09e0*/  ULEA UR7, UR7, UR9, 0x18 ;  /* 0x0000000907077291 */ /* 0x008fe2000f8ec0ff */
[----:B------:R-:W3:Y:S11]  /*09f0*/  FENCE.VIEW.ASYNC.S ;  /* 0x00000000000073c6 */ /* 0x000ef60000000000 */
[----:B---3--:R3:W4:Y:S01]  /*0a00*/  SYNCS.EXCH.64 URZ, [UR7+0x180], UR10 ;  /* 0x0001800a07ff75b2 */ /* 0x0087220008000100 */
[----:B------:R3:W1:Y:S01]  /*0a10*/  SYNCS.EXCH.64 URZ, [UR7+0x190], UR4 ;  /* 0x0001900407ff75b2 */ /* 0x0006620008000100 */
[----:B------:R3:W1:Y:S01]  /*0a20*/  SYNCS.EXCH.64 URZ, [UR7+0x188], UR10 ;  /* 0x0001880a07ff75b2 */ /* 0x0006620008000100 */
[----:B------:R3:W1:Y:S01]  /*0a30*/  SYNCS.EXCH.64 URZ, [UR7+0x198], UR4 ;  /* 0x0001980407ff75b2 */ /* 0x0006620008000100 */
[----:B------:R-:W-:Y:S01]  /*0a40*/  NOP ;  /* 0x0000000000007918 */ /* 0x000fe20000000000 */
.L_x_11:
[----:B------:R-:W2:Y:S01]  /*0a50*/  SHFL.IDX PT, R2, R154, RZ, 0x1f ;  /* 0x00001fff9a027589 */ /* 0x000ea200000e0000 */
[----:B------:R-:W-:Y:S01]  /*0a60*/  NOP ;  /* 0x0000000000007918 */ /* 0x000fe20000000000 */
[----:B--2---:R-:W-:-:S13]  /*0a70*/  ISETP.NE.AND P0, PT, R2, 0x3, PT ;  /* 0x000000030200780c */ /* 0x004fda0003f05270 */
[----:B------:R-:W-:Y:S05]  /*0a80*/  @P0 BRA `(.L_x_12) ;  /* 0x0000000000300947 */ /* 0x000fea0003800000 */
[----:B---3--:R-:W2:Y:S01]  /*0a90*/  S2UR UR5, SR_CgaCtaId ;  /* 0x00000000000579c3 */ /* 0x008ea20000008800 */
[----:B------:R-:W-:Y:S01]  /*0aa0*/  UMOV UR7, 0x400 ;  /* 0x0000040000077882 */ /* 0x000fe20000000000 */
[----:B------:R-:W-:Y:S01]  /*0ab0*/  UMOV UR4, 0x20 ;  /* 0x0000002000047882 */ /* 0x000fe20000000000 */
[----:B------:R-:W-:Y:S01]  /*0ac0*/  ELECT P0, URZ, PT ;  /* 0x0000000000ff782f */ /* 0x000fe20003800000 */
[----:B------:R-:W-:-:S04]  /*0ad0*/  UIADD3 UR10, UPT, UPT, -UR4, 0x100000, URZ ;  /* 0x00100000040a7890 */ /* 0x000fc8000fffe1ff */
[----:B------:R-:W-:Y:S02]  /*0ae0*/  USHF.L.U32 UR11, UR10, 0xb, URZ ;  /* 0x0000000b0a0b7899 */ /* 0x000fe400080006ff */
[----:B------:R-:W-:Y:S02]  /*0af0*/  USHF.L.U32 UR10, UR10, 0x1, URZ ;  /* 0x000000010a0a7899 */ /* 0x000fe400080006ff */
[----:B--2---:R-:W-:Y:S01]  /*0b00*/  ULEA UR5, UR5, UR7, 0x18 ;  /* 0x0000000705057291 */ /* 0x004fe2000f8ec0ff */
[----:B------:R-:W2:Y:S11]  /*0b10*/  FENCE.VIEW.ASYNC.S ;  /* 0x00000000000073c6 */ /* 0x000eb60000000000 */
[----:B--2---:R2:W3:Y:S01]  /*0b20*/  SYNCS.EXCH.64 URZ, [UR5+0x1a0], UR10 ;  /* 0x0001a00a05ff75b2 */ /* 0x0044e20008000100 */
[----:B------:R2:W1:Y:S01]  /*0b30*/  SYNCS.EXCH.64 URZ, [UR5+0x1a8], UR10 ;  /* 0x0001a80a05ff75b2 */ /* 0x0004620008000100 */
[----:B------:R-:W-:Y:S01]  /*0b40*/  NOP ;  /* 0x0000000000007918 */ /* 0x000fe20000000000 */
.L_x_12:
[----:B------:R-:W4:Y:S01]  /*0b50*/  SHFL.IDX PT, R2, R154, RZ, 0x1f ;  /* 0x00001fff9a027589 */ /* 0x000f2200000e0000 */
[----:B------:R-:W-:Y:S01]  /*0b60*/  NOP ;  /* 0x0000000000007918 */ /* 0x000fe20000000000 */
[----:B----4-:R-:W-:-:S13]  /*0b70*/  ISETP.NE.AND P0, PT, R2, 0x4, PT ;  /* 0x000000040200780c */ /* 0x010fda0003f05270 */
[----:B------:R-:W-:Y:S05]  /*0b80*/  @P0 BRA `(.L_x_13) ;  /* 0x00000000004c0947 */ /* 0x000fea0003800000 */
[----:B--23--:R-:W2:Y:S01]  /*0b90*/  S2UR UR5, SR_CgaCtaId ;  /* 0x00000000000579c3 */ /* 0x00cea20000008800 */
[----:B------:R-:W-:Y:S01]  /*0ba0*/  UMOV UR9, 0x100 ;  /* 0x0000010000097882 */ /* 0x000fe20000000000 */
[----:B------:R-:W-:Y:S01]  /*0bb0*/  UMOV UR7, 0x400 ;  /* 0x0000040000077882 */ /* 0x000fe20000000000 */
[----:B------:R-:W-:Y:S01]  /*0bc0*/  USEL UR9, UR9, 0xe0, UP2 ;  /* 0x000000e009097887 */ /* 0x000fe20009000000 */
[----:B------:R-:W-:Y:S01]  /*0bd0*/  UMOV UR4, 0x1 ;  /* 0x0000000100047882 */ /* 0x000fe20000000000 */
[----:B------:R-:W-:Y:S01]  /*0be0*/  ELECT P0, URZ, PT ;  /* 0x0000000000ff782f */ /* 0x000fe20003800000 */
[----:B------:R-:W-:-:S04]  /*0bf0*/  UIADD3 UR10, UPT, UPT, -UR4, 0x100000, URZ ;  /* 0x00100000040a7890 */ /* 0x000fc8000fffe1ff */
[----:B------:R-:W-:Y:S02]  /*0c00*/  USHF.L.U32 UR11, UR10, 0xb, URZ ;  /* 0x0000000b0a0b7899 */ /* 0x000fe400080006ff */
[----:B------:R-:W-:Y:S02]  /*0c10*/  USHF.L.U32 UR10, UR10, 0x1, URZ ;  /* 0x000000010a0a7899 */ /* 0x000fe400080006ff */
[----:B------:R-:W-:-:S04]  /*0c20*/  UIADD3 UR12, UPT, UPT, -UR9, 0x100000, URZ ;  /* 0x00100000090c7890 */ /* 0x000fc8000fffe1ff */
[----:B------:R-:W-:Y:S02]  /*0c30*/  USHF.L.U32 UR13, UR12, 0xb, URZ ;  /* 0x0000000b0c0d7899 */ /* 0x000fe400080006ff */
[----:B------:R-:W-:Y:S02]  /*0c40*/  USHF.L.U32 UR12, UR12, 0x1, URZ ;  /* 0x000000010c0c7899 */ /* 0x000fe400080006ff */
[----:B--2---:R-:W-:Y:S01]  /*0c50*/  ULEA UR5, UR5, UR7, 0x18 ;  /* 0x0000000705057291 */ /* 0x004fe2000f8ec0ff */
[----:B------:R-:W2:Y:S11]  /*0c60*/  FENCE.VIEW.ASYNC.S ;  /* 0x00000000000073c6 */ /* 0x000eb60000000000 */
[----:B--2---:R4:W2:Y:S01]  /*0c70*/  SYNCS.EXCH.64 URZ, [UR5+0x1b0], UR10 ;  /* 0x0001b00a05ff75b2 */ /* 0x0048a20008000100 */
[----:B------:R4:W3:Y:S01]  /*0c80*/  SYNCS.EXCH.64 URZ, [UR5+0x1c0], UR12 ;  /* 0x0001c00c05ff75b2 */ /* 0x0008e20008000100 */
[----:B------:R4:W1:Y:S01]  /*0c90*/  SYNCS.EXCH.64 URZ, [UR5+0x1b8], UR10 ;  /* 0x0001b80a05ff75b2 */ /* 0x0008620008000100 */
[----:B------:R4:W1:Y:S02]  /*0ca0*/  SYNCS.EXCH.64 URZ, [UR5+0x1c8], UR12 ;  /* 0x0001c80c05ff75b2 */ /* 0x0008640008000100 */
[----:B----4-:R-:W-:Y:S01]  /*0cb0*/  NOP ;  /* 0x0000000000007918 */ /* 0x010fe20000000000 */
.L_x_13:
[----:B------:R-:W4:Y:S01]  /*0cc0*/  SHFL.IDX PT, R2, R154, RZ, 0x1f ;  /* 0x00001fff9a027589 */ /* 0x000f2200000e0000 */
[----:B------:R-:W-:Y:S01]  /*0cd0*/  NOP ;  /* 0x0000000000007918 */ /* 0x000fe20000000000 */
[----:B----4-:R-:W-:-:S13]  /*0ce0*/  ISETP.NE.AND P0, PT, R2, 0x5, PT ;  /* 0x000000050200780c */ /* 0x010fda0003f05270 */
[----:B------:R-:W-:Y:S05]  /*0cf0*/  @P0 BRA `(.L_x_14) ;  /* 0x0000000000580947 */ /* 0x000fea0003800000 */
[----:B---3--:R-:W3:Y:S01]  /*0d00*/  S2UR UR7, SR_CgaCtaId ;  /* 0x00000000000779c3 */ /* 0x008ee20000008800 */
[----:B------:R-:W-:Y:S01]  /*0d10*/  UMOV UR9, 0x400 ;  /* 0x0000040000097882 */ /* 0x000fe20000000000 */
[----:B--2---:R-:W-:Y:S01]  /*0d20*/  UMOV UR5, 0x1 ;  /* 0x0000000100057882 */ /* 0x004fe20000000000 */
        /* <DEDUP_REMOVED lines=9> */
[----:B------:R-:W2:Y:S11]  /*0dc0*/  FENCE.VIEW.ASYNC.S ;  /* 0x00000000000073c6 */ /* 0x000eb60000000000 */
[----:B--2---:R4:W2:Y:S01]  /*0dd0*/  SYNCS.EXCH.64 URZ, [UR7+0x1d0], UR10 ;  /* 0x0001d00a07ff75b2 */ /* 0x0048a20008000100 */
[----:B------:R4:W3:Y:S01]  /*0de0*/  SYNCS.EXCH.64 URZ, [UR7+0x1f0], UR4 ;  /* 0x0001f00407ff75b2 */ /* 0x0008e20008000100 */
[----:B------:R4:W1:Y:S01]  /*0df0*/  SYNCS.EXCH.64 URZ, [UR7+0x1d8], UR10 ;  /* 0x0001d80a07ff75b2 */ /* 0x0008620008000100 */
[----:B------:R4:W1:Y:S01]  /*0e00*/  SYNCS.EXCH.64 URZ, [UR7+0x1f8], UR4 ;  /* 0x0001f80407ff75b2 */ /* 0x0008620008000100 */
[----:B------:R4:W1:Y:S01]  /*0e10*/  SYNCS.EXCH.64 URZ, [UR7+0x1e0], UR10 ;  /* 0x0001e00a07ff75b2 */ /* 0x0008620008000100 */
[----:B------:R4:W1:Y:S01]  /*0e20*/  SYNCS.EXCH.64 URZ, [UR7+0x200], UR4 ;  /* 0x0002000407ff75b2 */ /* 0x0008620008000100 */
[----:B------:R4:W1:Y:S01]  /*0e30*/  SYNCS.EXCH.64 URZ, [UR7+0x1e8], UR10 ;  /* 0x0001e80a07ff75b2 */ /* 0x0008620008000100 */
[----:B------:R4:W1:Y:S02]  /*0e40*/  SYNCS.EXCH.64 URZ, [UR7+0x208], UR4 ;  /* 0x0002080407ff75b2 */ /* 0x0008640008000100 */
[----:B----4-:R-:W-:Y:S01]  /*0e50*/  NOP ;  /* 0x0000000000007918 */ /* 0x010fe20000000000 */
.L_x_14:
[----:B------:R-:W4:Y:S01]  /*0e60*/  SHFL.IDX PT, R2, R154, RZ, 0x1f ;  /* 0x00001fff9a027589 */ /* 0x000f2200000e0000 */
[----:B------:R-:W-:Y:S01]  /*0e70*/  NOP ;  /* 0x0000000000007918 */ /* 0x000fe20000000000 */
[----:B----4-:R-:W-:-:S13]  /*0e80*/  ISETP.NE.AND P0, PT, R2, 0x3, PT ;  /* 0x000000030200780c */ /* 0x010fda0003f05270 */
[----:B------:R-:W-:Y:S05]  /*0e90*/  @P0 BRA `(.L_x_15) ;  /* 0x0000000000380947 */ /* 0x000fea0003800000 */
[----:B--23--:R-:W2:Y:S01]  /*0ea0*/  S2UR UR5, SR_CgaCtaId ;  /* 0x00000000000579c3 */ /* 0x00cea20000008800 */
        /* <DEDUP_REMOVED lines=13> */
.L_x_15:
[----:B--23--:R-:W2:Y:S01]  /*0f80*/  S2UR UR5, SR_CTAID.X ;  /* 0x00000000000579c3 */ /* 0x00cea20000002500 */
[----:B------:R-:W-:-:S05]  /*0f90*/  CS2R.32 R152, SR_CgaSize ;  /* 0x0000000000987805 */ /* 0x000fca0000008a00 */
[----:B------:R-:W-:-:S05]  /*0fa0*/  IMAD R152, R152, -0xa0, RZ ;  /* 0xffffff6098987824 */ /* 0x000fca00078e02ff */
[----:B------:R-:W-:-:S14]  /*0fb0*/  R2UR UR9, R152 ;  /* 0x00000000980972ca */ /* 0x000fdc00000e0000 */
[----:B------:R-:W3:Y:S01]  /*0fc0*/  LDCU UR9, c[0x0][UR9+0x2b0] ;  /* 0x00005600090977ac */ /* 0x000ee20008000800 */
[----:B------:R-:W-:Y:S01]  /*0fd0*/  NOP ;  /* 0x0000000000007918 */ /* 0x000fe20000000000 */
[----:B------:R-:W-:-:S05]  /*0fe0*/  CS2R.32 R152, SR_CgaSize ;  /* 0x0000000000987805 */ /* 0x000fca0000008a00 */
[----:B------:R-:W-:-:S05]  /*0ff0*/  IMAD R152, R152, -0xa0, RZ ;  /* 0xffffff6098987824 */ /* 0x000fca00078e02ff */
[----:B------:R-:W-:-:S14]  /*1000*/  R2UR UR7, R152 ;  /* 0x00000000980772ca */ /* 0x000fdc00000e0000 */
[----:B------:R-:W4:Y:S01]  /*1010*/  LDCU UR7, c[0x0][UR7+0x2b4] ;  /* 0x00005680070777ac */ /* 0x000f220008000800 */
[----:B------:R-:W1:Y:S08]  /*1020*/  S2UR UR4, SR_CTAID.Y ;  /* 0x00000000000479c3 */ /* 0x000e700000002600 */
[----:B------:R-:W4:Y:S01]  /*1030*/  LDC R9, c[0x0][0xb24] ;  /* 0x0002c900ff097b82 */ /* 0x000f220000000800 */
[----:B--2---:R-:W-:-:S02]  /*1040*/  I2FP.F32.U32 R4, UR5 ;  /* 0x0000000500047c45 */ /* 0x004fc40008201000 */
[----:B------:R-:W-:-:S05]  /*1050*/  CS2R.32 R5, SR_CgaSize ;  /* 0x0000000000057805 */ /* 0x000fca0000008a00 */
[----:B------:R-:W-:-:S06]  /*1060*/  IMAD R5, R5, -0xa0, RZ ;  /* 0xffffff6005057824 */ /* 0x000fcc00078e02ff */
[----:B------:R-:W2:Y:S01]  /*1070*/  LDC R5, c[0x0][R5+0x2a0] ;  /* 0x0000a80005057b82 */ /* 0x000ea20000000800 */
[----:B------:R-:W-:Y:S01]  /*1080*/  MOV R21, UR5 ;  /* 0x0000000500157c02 */ /* 0x000fe20008000f00 */
[----:B---3--:R-:W-:Y:S01]  /*1090*/  FMUL R4, R4, UR9 ;  /* 0x0000000904047c20 */ /* 0x008fe20008400000 */
[----:B-1----:R-:W-:Y:S02]  /*10a0*/  I2FP.F32.U32 R2, UR4 ;  /* 0x0000000400027c45 */ /* 0x002fe40008201000 */
[----:B------:R-:W-:-:S05]  /*10b0*/  CS2R.32 R3, SR_CgaSize ;  /* 0x0000000000037805 */ /* 0x000fca0000008a00 */
[----:B------:R-:W-:-:S06]  /*10c0*/  IMAD R3, R3, -0xa0, RZ ;  /* 0xffffff6003037824 */ /* 0x000fcc00078e02ff */
[----:B------:R-:W1:Y:S01]  /*10d0*/  LDC R3, c[0x0][R3+0x2a4] ;  /* 0x0000a90003037b82 */ /* 0x000e620000000800 */
[----:B------:R-:W3:Y:S01]  /*10e0*/  F2I.U32.TRUNC.NTZ R152, R4 ;  /* 0x0000000400987305 */ /* 0x000ee2000020f000 */
[----:B------:R-:W-:Y:S01]  /*10f0*/  MOV R20, UR4 ;  /* 0x0000000400147c02 */ /* 0x000fe20008000f00 */
[----:B----4-:R-:W-:-:S05]  /*1100*/  FMUL R2, R2, UR7 ;  /* 0x0000000702027c20 */ /* 0x010fca0008400000 */
[----:B------:R-:W-:Y:S01]  /*1110*/  BAR.SYNC.DEFER_BLOCKING 0x0 ;  /* 0x0000000000007b1d */ /* 0x000fe20000010000 */
[----:B------:R-:W-:-:S05]  /*1120*/  ISETP.GE.AND P0, PT, R9, 0x1, PT ;  /* 0x000000010900780c */ /* 0x000fca0003f06270 */
[----:B------:R-:W4:Y:S02]  /*1130*/  F2I.U32.TRUNC.NTZ R150, R2 ;  /* 0x0000000200967305 */ /* 0x000f24000020f000 */
[----:B------:R-:W1:Y:S01]  /*1140*/  S2UR UR36, SR_CTAID.Z ;  /* 0x00000000002479c3 */ /* 0x000e620000002700 */
[----:B---3--:R-:W-:-:S05]  /*1150*/  IADD3 R152, PT, PT, -R152, RZ, RZ ;  /* 0x000000ff98987210 */ /* 0x008fca0007ffe1ff */
[----:B--2---:R-:W-:Y:S01]  /*1160*/  IMAD R152, R5, R152, UR5 ;  /* 0x0000000505987e24 */ /* 0x004fe2000f8e0298 */
[----:B----4-:R-:W-:-:S05]  /*1170*/  IADD3 R150, PT, PT, -R150, RZ, RZ ;  /* 0x000000ff96967210 */ /* 0x010fca0007ffe1ff */
[----:B-1----:R-:W-:Y:S01]  /*1180*/  IMAD R150, R3, R150, UR4 ;  /* 0x0000000403967e24 */ /* 0x002fe2000f8e0296 */
[----:B------:R-:W-:Y:S06]  /*1190*/  @!P0 BRA `(.L_x_16) ;  /* 0x0000000000b88947 */ /* 0x000fec0003800000 */
[----:B------:R-:W1:Y:S01]  /*11a0*/  LDC.64 R4, c[0x0][0xb18] ;  /* 0x0002c600ff047b82 */ /* 0x000e620000000a00 */
[----:B------:R-:W-:-:S07]  /*11b0*/  ISETP.NE.AND P0, PT, R9, 0x1, PT ;  /* 0x000000010900780c */ /* 0x000fce0003f05270 */
[----:B------:R-:W2:Y:S08]  /*11c0*/  LDC R10, c[0x0][0xb0c] ;  /* 0x0002c300ff0a7b82 */ /* 0x000eb00000000800 */
[----:B------:R-:W3:Y:S08]  /*11d0*/  LDC R11, c[0x0][0x370] ;  /* 0x0000dc00ff0b7b82 */ /* 0x000ef00000000800 */
[----:B------:R-:W4:Y:S01]  /*11e0*/  LDC R12, c[0x0][0x374] ;  /* 0x0000dd00ff0c7b82 */ /* 0x000f220000000800 */
[----:B-1----:R-:W-:-:S07]  /*11f0*/  ISETP.NE.AND P1, PT, R4, 0x1, PT ;  /* 0x000000010400780c */ /* 0x002fce0003f25270 */
[----:B------:R-:W3:Y:S01]  /*1200*/  LDC.64 R6, c[0x0][0xb10] ;  /* 0x0002c400ff067b82 */ /* 0x000ee20000000a00 */
[----:B--2---:R-:W-:-:S07]  /*1210*/  ISETP.NE.AND P2, PT, R10, 0x1, PT ;  /* 0x000000010a00780c */ /* 0x004fce0003f45270 */
[----:B------:R-:W1:Y:S08]  /*1220*/  LDC R8, c[0x0][0xb20] ;  /* 0x0002c800ff087b82 */ /* 0x000e700000000800 */
[----:B------:R-:W2:Y:S01]  /*1230*/  LDC.64 R2, c[0x0][0xb28] ;  /* 0x0002ca00ff027b82 */ /* 0x000ea20000000a00 */
[----:B----4-:R-:W-:-:S04]  /*1240*/  IMAD.HI.U32 R13, R12, R5, RZ ;  /* 0x000000050c0d7227 */ /* 0x010fc800078e00ff */
[----:B------:R-:W-:-:S04]  /*1250*/  IMAD.HI.U32 R5, R20, R5, RZ ;  /* 0x0000000514057227 */ /* 0x000fc800078e00ff */
[----:B---3--:R-:W-:-:S04]  /*1260*/  IMAD.HI.U32 R14, R11, R6, RZ ;  /* 0x000000060b0e7227 */ /* 0x008fc800078e00ff */
[C---:B------:R-:W-:Y:S01]  /*1270*/  IMAD.HI.U32 R16, R21.reuse, R6, RZ ;  /* 0x0000000615107227 */ /* 0x040fe200078e00ff */
[-C--:B------:R-:W-:Y:S02]  /*1280*/  @P2 SHF.R.U32.HI R11, RZ, R7.reuse, R14 ;  /* 0x00000007ff0b2219 */ /* 0x080fe4000001160e */
[-C--:B-1----:R-:W-:Y:S02]  /*1290*/  @P1 SHF.R.U32.HI R12, RZ, R8.reuse, R13 ;  /* 0x00000008ff0c1219 */ /* 0x082fe4000001160d */
[----:B------:R-:W-:Y:S02]  /*12a0*/  SHF.R.U32.HI R5, RZ, R8, R5 ;  /* 0x00000008ff057219 */ /* 0x000fe40000011605 */
[----:B------:R-:W-:Y:S02]  /*12b0*/  SHF.R.U32.HI R16, RZ, R7, R16 ;  /* 0x00000007ff107219 */ /* 0x000fe40000011610 */
[----:B------:R-:W-:Y:S01]  /*12c0*/  SEL R5, R20, R5, !P1 ;  /* 0x0000000514057207 */ /* 0x000fe20004800000 */
[----:B--2---:R-:W-:Y:S01]  /*12d0*/  IMAD.HI.U32 R14, R12, R2, RZ ;  /* 0x000000020c0e7227 */ /* 0x004fe200078e00ff */
[----:B------:R-:W-:-:S02]  /*12e0*/  SEL R7, R21, R16, !P2 ;  /* 0x0000001015077207 */ /* 0x000fc40005000000 */
[----:B------:R-:W-:Y:S01]  /*12f0*/  IADD3 R13, PT, PT, -R5, RZ, RZ ;  /* 0x000000ff050d7210 */ /* 0x000fe20007ffe1ff */
[----:B------:R-:W-:Y:S01]  /*1300*/  IMAD.HI.U32 R6, R11, R2, RZ ;  /* 0x000000020b067227 */ /* 0x000fe200078e00ff */
[----:B------:R-:W-:-:S03]  /*1310*/  @P0 SHF.R.U32.HI R12, RZ, R3, R14 ;  /* 0x00000003ff0c0219 */ /* 0x000fc6000001160e */
[----:B------:R-:W-:Y:S01]  /*1320*/  IMAD R13, R4, R13, R20 ;  /* 0x0000000d040d7224 */ /* 0x000fe200078e0214 */
[----:B------:R-:W-:Y:S01]  /*1330*/  @P0 SHF.R.U32.HI R11, RZ, R3, R6 ;  /* 0x00000003ff0b0219 */ /* 0x000fe20000011606 */
[----:B------:R-:W-:-:S04]  /*1340*/  IMAD R12, R12, R9, RZ ;  /* 0x000000090c0c7224 */ /* 0x000fc800078e02ff */
[----:B------:R-:W-:Y:S01]  /*1350*/  IMAD R6, R11, R9, RZ ;  /* 0x000000090b067224 */ /* 0x000fe200078e02ff */
[----:B------:R-:W-:-:S04]  /*1360*/  ISETP.GE.AND P1, PT, R5, R12, PT ;  /* 0x0000000c0500720c */ /* 0x000fc80003f26270 */
[----:B------:R-:W-:Y:S01]  /*1370*/  ISETP.GE.OR P1, PT, R7, R6, P1 ;  /* 0x000000060700720c */ /* 0x000fe20000f26670 */
[----:B------:R-:W-:-:S05]  /*1380*/  IMAD.HI.U32 R6, R5, R2, RZ ;  /* 0x0000000205067227 */ /* 0x000fca00078e00ff */
[----:B------:R-:W-:-:S04]  /*1390*/  SHF.R.U32.HI R6, RZ, R3, R6 ;  /* 0x00000003ff067219 */ /* 0x000fc80000011606 */
[----:B------:R-:W-:-:S03]  /*13a0*/  SEL R6, R5, R6, !P0 ;  /* 0x0000000605067207 */ /* 0x000fc60004000000 */
[----:B------:R-:W-:Y:S01]  /*13b0*/  @!P1 IMAD.HI.U32 R8, R7, R2, RZ ;  /* 0x0000000207089227 */ /* 0x000fe200078e00ff */
[----:B------:R-:W-:-:S04]  /*13c0*/  IADD3 R2, PT, PT, -R6, RZ, RZ ;  /* 0x000000ff06027210 */ /* 0x000fc80007ffe1ff */
[----:B------:R-:W-:Y:S01]  /*13d0*/  @!P1 SHF.R.U32.HI R8, RZ, R3, R8 ;  /* 0x00000003ff089219 */ /* 0x000fe20000011608 */
[----:B------:R-:W-:-:S03]  /*13e0*/  IMAD R2, R9, R2, R5 ;  /* 0x0000000209027224 */ /* 0x000fc600078e0205 */
[----:B------:R-:W-:-:S05]  /*13f0*/  @!P1 SEL R3, R7, R8, !P0 ;  /* 0x0000000807039207 */ /* 0x000fca0004000000 */
[--C-:B------:R-:W-:Y:S02]  /*1400*/  @!P1 IMAD.IADD R6, R6, 0x1, -R3.reuse ;  /* 0x0000000106069824 */ /* 0x100fe400078e0a03 */
[----:B------:R-:W-:Y:S01]  /*1410*/  @!P1 IMAD R3, R2, R11, R3 ;  /* 0x0000000b02039224 */ /* 0x000fe200078e0203 */
[----:B------:R-:W-:Y:S01]  /*1420*/  IADD3 R2, PT, PT, -R7, RZ, RZ ;  /* 0x000000ff07027210 */ /* 0x000fe20007ffe1ff */
[----:B------:R-:W-:Y:S02]  /*1430*/  @!P1 IMAD R5, R6, R9, R7 ;  /* 0x0000000906059224 */ /* 0x000fe400078e0207 */
[----:B------:R-:W-:Y:S02]  /*1440*/  @!P1 IMAD.MOV.U32 R7, RZ, RZ, R3 ;  /* 0x000000ffff079224 */ /* 0x000fe400078e0003 */
[----:B------:R-:W-:Y:S02]  /*1450*/  IMAD R2, R10, R2, R21 ;  /* 0x000000020a027224 */ /* 0x000fe400078e0215 */
[----:B------:R-:W-:-:S02]  /*1460*/  IMAD R20, R5, R4, R13 ;  /* 0x0000000405147224 */ /* 0x000fc400078e020d */
[----:B------:R-:W-:Y:S02]  /*1470*/  IMAD R21, R7, R10, R2 ;  /* 0x0000000a07157224 */ /* 0x000fe400078e0202 */
.L_x_16:
[----:B------:R-:W1:Y:S01]  /*1480*/  LDCU UR4, c[0x0][0xb30] ;  /* 0x00016600ff0477ac */ /* 0x000e620008000800 */
[----:B------:R-:W2:Y:S08]  /*1490*/  S2UR UR37, SR_CgaCtaId ;  /* 0x00000000002579c3 */ /* 0x000eb00000008800 */
[----:B------:R-:W3:Y:S01]  /*14a0*/  LDC R72, c[0x0][0xb24] ;  /* 0x0002c900ff487b82 */ /* 0x000ee20000000800 */
[----:B-1----:R-:W-:-:S09]  /*14b0*/  UISETP.NE.AND UP1, UPT, UR4, 0x1, UPT ;  /* 0x000000010400788c */ /* 0x002fd2000bf25270 */
[----:B--2---:R-:W-:Y:S05]  /*14c0*/  BRA.U UP1, `(.L_x_17) ;  /* 0x0000000101407547 */ /* 0x004fea000b800000 */
[----:B------:R-:W1:Y:S08]  /*14d0*/  LDC.64 R4, c[0x0][0xb10] ;  /* 0x0002c400ff047b82 */ /* 0x000e700000000a00 */
[----:B------:R-:W2:Y:S08]  /*14e0*/  LDC.64 R2, c[0x0][0xb18] ;  /* 0x0002c600ff027b82 */ /* 0x000eb00000000a00 */
[----:B------:R-:W4:Y:S08]  /*14f0*/  LDC R6, c[0x0][0xb20] ;  /* 0x0002c800ff067b82 */ /* 0x000f300000000800 */
[----:B------:R-:W3:Y:S01]  /*1500*/  LDC R8, c[0x0][0xb0c] ;  /* 0x0002c300ff087b82 */ /* 0x000ee20000000800 */
[----:B-1----:R-:W-:-:S05]  /*1510*/  IMAD.HI.U32 R4, R21, R4, RZ ;  /* 0x0000000415047227 */ /* 0x002fca00078e00ff */
[----:B------:R-:W-:Y:S01]  /*1520*/  SHF.R.U32.HI R4, RZ, R5, R4 ;  /* 0x00000005ff047219 */ /* 0x000fe20000011604 */
[----:B--2---:R-:W-:Y:S01]  /*1530*/  IMAD.HI.U32 R3, R20, R3, RZ ;  /* 0x0000000314037227 */ /* 0x004fe200078e00ff */
[----:B------:R-:W-:-:S04]  /*1540*/  ISETP.NE.AND P0, PT, R2, 0x1, PT ;  /* 0x000000010200780c */ /* 0x000fc80003f05270 */
[----:B----4-:R-:W-:-:S04]  /*1550*/  SHF.R.U32.HI R3, RZ, R6, R3 ;  /* 0x00000006ff037219 */ /* 0x010fc80000011603 */
[----:B------:R-:W-:Y:S02]  /*1560*/  SEL R3, R20, R3, !P0 ;  /* 0x0000000314037207 */ /* 0x000fe40004000000 */
[----:B---3--:R-:W-:-:S04]  /*1570*/  ISETP.NE.AND P1, PT, R8, 0x1, PT ;  /* 0x000000010800780c */ /* 0x008fc80003f25270 */
[----:B------:R-:W-:-:S05]  /*1580*/  SEL R4, R21, R4, !P1 ;  /* 0x0000000415047207 */ /* 0x000fca0004800000 */
[----:B------:R-:W-:Y:S02]  /*1590*/  IMAD.IADD R5, R3, 0x1, -R4 ;  /* 0x0000000103057824 */ /* 0x000fe400078e0a04 */
[----:B------:R-:W-:Y:S02]  /*15a0*/  IMAD.IADD R3, R4, 0x1, -R3 ;  /* 0x0000000104037824 */ /* 0x000fe400078e0a03 */
[----:B------:R-:W-:Y:S02]  /*15b0*/  IMAD R21, R5, R8, R21 ;  /* 0x0000000805157224 */ /* 0x000fe400078e0215 */
[----:B------:R-:W-:-:S07]  /*15c0*/  IMAD R20, R3, R2, R20 ;  /* 0x0000000203147224 */ /* 0x000fce00078e0214 */
.L_x_17:
[----:B------:R-:W-:Y:S01]  /*15d0*/  BAR.SYNC.DEFER_BLOCKING 0x0 ;  /* 0x0000000000007b1d */ /* 0x000fe20000010000 */
[----:B------:R-:W-:Y:S01]  /*15e0*/  UISETP.NE.AND UP1, UPT, UR8, 0x2, UPT ;  /* 0x000000020800788c */ /* 0x000fe2000bf25270 */
[----:B------:R-:W-:Y:S02]  /*15f0*/  ISETP.NE.OR P5, PT, R0, 0x2, !P5 ;  /* 0x000000020000780c */ /* 0x000fe40006fa5670 */
[----:B------:R-:W-:-:S06]  /*1600*/  LOP3.LUT R2, R167, 0x1f, RZ, 0xc0, !PT ;  /* 0x0000001fa7027812 */ /* 0x000fcc00078ec0ff */
[----:B------:R-:W-:Y:S05]  /*1610*/  BRA.U UP1, `(.L_x_18) ;  /* 0x0000001d01287547 */ /* 0x000fea000b800000 */
[----:B------:R-:W1:Y:S01]  /*1620*/  LDCU UR13, c[0x0][0x38c] ;  /* 0x00007180ff0d77ac */ /* 0x000e620008000800 */
[----:B------:R-:W2:Y:S01]  /*1630*/  LDC R9, c[0x0][0x370] ;  /* 0x0000dc00ff097b82 */ /* 0x000ea20000000800 */
[----:B------:R-:W-:Y:S01]  /*1640*/  PLOP3.LUT P1, PT, PT, PT, UP2, 0x80, 0x8 ;  /* 0x000000000008781c */ /* 0x000fe20003f2f028 */
[----:B------:R-:W-:Y:S01]  /*1650*/  HFMA2 R12, -RZ, RZ, 0, 0 ;  /* 0x00000000ff0c7431 */ /* 0x000fe200000001ff */
[----:B------:R-:W-:Y:S01]  /*1660*/  ISETP.EQ.OR P4, PT, R2, RZ, P5 ;  /* 0x000000ff0200720c */ /* 0x000fe20002f82670 */
[----:B------:R-:W-:Y:S01]  /*1670*/  IMAD.MOV.U32 R15, RZ, RZ, 0x1 ;  /* 0x00000001ff0f7424 */ /* 0x000fe200078e00ff */
[----:B------:R-:W-:Y:S01]  /*1680*/  PLOP3.LUT P1, PT, P1, PT, PT, 0x8, 0x80 ;  /* 0x000000000080781c */ /* 0x000fe20000f2e170 */
[----:B------:R-:W-:Y:S01]  /*1690*/  IMAD.MOV.U32 R14, RZ, RZ, RZ ;  /* 0x000000ffff0e7224 */ /* 0x000fe200078e00ff */
[----:B------:R-:W-:Y:S01]  /*16a0*/  MOV R8, 0x1 ;  /* 0x0000000100087802 */ /* 0x000fe20000000f00 */
[----:B------:R-:W4:Y:S01]  /*16b0*/  LDC R0, c[0x0][0x374] ;  /* 0x0000dd00ff007b82 */ /* 0x000f220000000800 */
[----:B------:R-:W-:Y:S01]  /*16c0*/  IMAD.MOV.U32 R10, RZ, RZ, RZ ;  /* 0x000000ffff0a7224 */ /* 0x000fe200078e00ff */
[----:B------:R-:W2:Y:S01]  /*16d0*/  LDCU.64 UR22, c[0x0][0x348] ;  /* 0x00006900ff1677ac */ /* 0x000ea20008000a00 */
[----:B------:R-:W-:Y:S01]  /*16e0*/  UMOV UR6, URZ ;  /* 0x000000ff00067c82 */ /* 0x000fe20008000000 */
[----:B-1----:R-:W-:-:S04]  /*16f0*/  UIADD3 UR5, UPT, UPT, UR13, 0x1f, URZ ;  /* 0x0000001f0d057890 */ /* 0x002fc8000fffe0ff */
[----:B------:R-:W-:-:S04]  /*1700*/  USHF.R.S32.HI UR4, URZ, 0x1f, UR5 ;  /* 0x0000001fff047899 */ /* 0x000fc80008011405 */
[----:B------:R-:W-:-:S04]  /*1710*/  ULEA.HI UR4, UR4, UR5, URZ, 0x5 ;  /* 0x0000000504047291 */ /* 0x000fc8000f8f28ff */
[----:B------:R-:W-:Y:S02]  /*1720*/  USHF.R.S32.HI UR15, URZ, 0x5, UR4 ;  /* 0x00000005ff0f7899 */ /* 0x000fe40008011404 */
[----:B------:R-:W-:Y:S02]  /*1730*/  UIADD3 UR4, UPT, UPT, UR13, -0x1, URZ ;  /* 0xffffffff0d047890 */ /* 0x000fe4000fffe0ff */
[----:B------:R-:W-:Y:S02]  /*1740*/  UISETP.LT.U32.AND UP0, UPT, UR15, 0x18, UPT ;  /* 0x000000180f00788c */ /* 0x000fe4000bf01070 */
[----:B------:R-:W-:Y:S02]  /*1750*/  UISETP.GE.U32.AND UP1, UPT, UR4, -0x3f, UPT ;  /* 0xffffffc10400788c */ /* 0x000fe4000bf26070 */
[----:B------:R-:W-:Y:S02]  /*1760*/  USEL UR14, UR15, 0x18, UP0 ;  /* 0x000000180f0e7887 */ /* 0x000fe40008000000 */
[----:B------:R-:W-:-:S02]  /*1770*/  UIADD3 UR13, UPT, UPT, UR13, 0x3e, URZ ;  /* 0x0000003e0d0d7890 */ /* 0x000fc4000fffe0ff */
[----:B------:R-:W-:Y:S02]  /*1780*/  UIADD3 UR5, UPT, UPT, UR14, -0x1, URZ ;  /* 0xffffffff0e057890 */ /* 0x000fe4000fffe0ff */
[----:B------:R-:W-:-:S03]  /*1790*/  UIADD3 UR7, UPT, UPT, UR15, -UR14, URZ ;  /* 0x8000000e0f077290 */ /* 0x000fc6000fffe0ff */
[----:B------:R-:W-:-:S04]  /*17a0*/  @UP1 UIADD3 UR5, UPT, UPT, UR14, URZ, URZ ;  /* 0x000000ff0e051290 */ /* 0x000fc8000fffe0ff */
[----:B--2---:R-:W-:-:S12]  /*17b0*/  UIADD3 UR5, UPT, UPT, UR5, 0x1, URZ ;  /* 0x0000000105057890 */ /* 0x004fd8000fffe0ff */
.L_x_36:
[----:B------:R-:W-:Y:S01]  /*17c0*/  UISETP.NE.AND UP0, UPT, UR37, URZ, UPT ;  /* 0x000000ff2500728c */ /* 0x000fe2000bf05270 */
[----:B------:R-:W1:Y:S08]  /*17d0*/  S2UR UR37, SR_CgaCtaId ;  /* 0x00000000002579c3 */ /* 0x000e700000008800 */
[----:B------:R-:W-:Y:S05]  /*17e0*/  BRA.U UP0, `(.L_x_19) ;  /* 0x0000000100347547 */ /* 0x000fea000b800000 */
[----:B------:R-:W2:Y:S01]  /*17f0*/  S2R R2, SR_CgaCtaId ;  /* 0x0000000000027919 */ /* 0x000ea20000008800 */
[----:B------:R-:W-:-:S04]  /*1800*/  MOV R3, 0x400 ;  /* 0x0000040000037802 */ /* 0x000fc80000000f00 */
[----:B--2---:R-:W-:Y:S02]  /*1810*/  LEA R3, R2, R3, 0x18 ;  /* 0x0000000302037211 */ /* 0x004fe400078ec0ff */
[----:B------:R-:W-:-:S03]  /*1820*/  SHF.L.U32 R2, R8, 0x1f, RZ ;  /* 0x0000001f08027819 */ /* 0x000fc600000006ff */
[----:B------:R-:W-:-:S04]  /*1830*/  IMAD R3, R10, 0x8, R3 ;  /* 0x000000080a037824 */ /* 0x000fc800078e0203 */
[----:B------:R-:W2:Y:S02]  /*1840*/  SYNCS.PHASECHK.TRANS64.TRYWAIT P0, [R3+URZ+0x220], R2 ;  /* 0x00022002030075a7 */ /* 0x000ea400080011ff */
[----:B--2---:R-:W-:Y:S05]  /*1850*/  @!P0 BRA `(.L_x_20) ;  /* 0x0000007400cc8947 */ /* 0x004fea0003800000 */
.L_x_126:
[----:B------:R-:W-:Y:S01]  /*1860*/  VIADD R10, R10, 0x1 ;  /* 0x000000010a0a7836 */ /* 0x000fe20000000000 */
[----:B------:R2:W-:Y:S04]  /*1870*/  SYNCS.ARRIVE.TRANS64.A1T0 RZ, [R3+URZ+0x210], RZ ;  /* 0x000210ff03ff79a7 */ /* 0x0005e800081000ff */
[----:B------:R-:W-:-:S04]  /*1880*/  ISETP.NE.AND P0, PT, R10, 0x2, PT ;  /* 0x000000020a00780c */ /* 0x000fc80003f05270 */
[----:B------:R-:W-:Y:S02]  /*1890*/  SEL R10, R10, RZ, P0 ;  /* 0x000000ff0a0a7207 */ /* 0x000fe40000000000 */
[----:B--2---:R-:W-:-:S04]  /*18a0*/  SEL R3, RZ, 0x1, P0 ;  /* 0x00000001ff037807 */ /* 0x004fc80000000000 */
[----:B------:R-:W-:-:S07]  /*18b0*/  LOP3.LUT R8, R8, R3, RZ, 0x3c, !PT ;  /* 0x0000000308087212 */ /* 0x000fce00078e3cff */
.L_x_19:
[----:B------:R-:W-:Y:S01]  /*18c0*/  UMOV UR4, 0x400 ;  /* 0x0000040000047882 */ /* 0x000fe20000000000 */
[----:B------:R-:W-:Y:S01]  /*18d0*/  SHF.L.U32 R2, R15, 0x1f, RZ ;  /* 0x0000001f0f027819 */ /* 0x000fe200000006ff */
[----:B-1----:R-:W-:Y:S01]  /*18e0*/  ULEA UR4, UR37, UR4, 0x18 ;  /* 0x0000000425047291 */ /* 0x002fe2000f8ec0ff */
[----:B------:R-:W-:Y:S01]  /*18f0*/  R2UR UR35, R21 ;  /* 0x00000000152372ca */ /* 0x000fe200000e0000 */
[----:B------:R-:W-:Y:S01]  /*1900*/  UISETP.GE.U32.AND UP0, UPT, UR13, 0x3f, UPT ;  /* 0x0000003f0d00788c */ /* 0x000fe2000bf06070 */
[----:B------:R-:W-:Y:S01]  /*1910*/  R2UR UR11, R20 ;  /* 0x00000000140b72ca */ /* 0x000fe200000e0000 */
[----:B------:R-:W-:Y:S01]  /*1920*/  ULEA UR8, UR6, UR4, 0x3 ;  /* 0x0000000406087291 */ /* 0x000fe2000f8e18ff */
[----:B------:R-:W-:-:S08]  /*1930*/  UMOV UR24, URZ ;  /* 0x000000ff00187c82 */ /* 0x000fd00008000000 */
[----:B------:R1:W2:Y:S01]  /*1940*/  SYNCS.PHASECHK.TRANS64.TRYWAIT P0, [UR8+0xc0], R2 ;  /* 0x0000c002ff0075a7 */ /* 0x0002a20008001108 */
[----:B------:R-:W-:Y:S02]  /*1950*/  USHF.L.U32 UR35, UR35, 0x7, URZ ;  /* 0x0000000723237899 */ /* 0x000fe400080006ff */
[----:B------:R-:W-:Y:S01]  /*1960*/  USHF.L.U32 UR11, UR11, 0x7, URZ ;  /* 0x000000070b0b7899 */ /* 0x000fe200080006ff */
[----:B------:R-:W-:Y:S11]  /*1970*/  BRA.U !UP0, `(.L_x_21) ;  /* 0x0000000108a47547 */ /* 0x000ff6000b800000 */
[----:B------:R-:W-:Y:S01]  /*1980*/  UMOV UR16, URZ ;  /* 0x000000ff00107c82 */ /* 0x000fe20008000000 */
[----:B------:R-:W-:-:S05]  /*1990*/  UMOV UR17, UR6 ;  /* 0x0000000600117c82 */ /* 0x000fca0008000000 */
.L_x_26:
[----:B-1----:R-:W-:Y:S01]  /*19a0*/  ULEA UR33, UR17, UR4, 0x3 ;  /* 0x0000000411217291 */ /* 0x002fe2000f8e18ff */
[----:B--2---:R-:W-:Y:S01]  /*19b0*/  @!P5 MOV R3, 0x2000 ;  /* 0x000020000003d802 */ /* 0x004fe20000000f00 */
[----:B--2---:R-:W-:Y:S10]  /*19c0*/  @P0 BRA `(.L_x_22) ;  /* 0x00000000000c0947 */ /* 0x004ff40003800000 */
[----:B------:R-:W-:-:S04]  /*19d0*/  SHF.L.U32 R5, R15, 0x1f, RZ ;  /* 0x0000001f0f057819 */ /* 0x000fc800000006ff */
[----:B------:R-:W2:Y:S02]  /*19e0*/  SYNCS.PHASECHK.TRANS64.TRYWAIT P0, [UR33+0xc0], R5 ;  /* 0x0000c005ff0075a7 */ /* 0x000ea40008001121 */
[----:B--2---:R-:W-:Y:S05]  /*19f0*/  @!P0 BRA `(.L_x_23) ;  /* 0x0000007400788947 */ /* 0x004fea0003800000 */
.L_x_22:
[----:B------:R2:W-:Y:S01]  /*1a00*/  @!P5 SYNCS.ARRIVE.TRANS64 RZ, [UR33], R3 ;  /* 0x00000003ffffd9a7 */ /* 0x0005e20008000021 */
[----:B------:R-:W-:Y:S04]  /*1a10*/  BSSY.RECONVERGENT B0, `(.L_x_24) ;  /* 0x0000003000007945 */ /* 0x000fe80003800200 */
[----:B------:R-:W-:Y:S05]  /*1a20*/  @P4 BRA `(.L_x_25) ;  /* 0x0000000000044947 */ /* 0x000fea0003800000 */
[----:B------:R-:W-:Y:S05]  /*1a30*/  BPT.TRAP 0x1 ;  /* 0x000000040000795c */ /* 0x000fea0000300000 */
.L_x_25:
[----:B------:R-:W-:Y:S05]  /*1a40*/  BSYNC.RECONVERGENT B0 ;  /* 0x0000000000007941 */ /* 0x000fea0003800200 */
.L_x_24:
[----:B------:R-:W-:Y:S02]  /*1a50*/  UIADD3 UR6, UPT, UPT, UR17, 0x1, URZ ;  /* 0x0000000111067890 */ /* 0x000fe4000fffe0ff */
[----:B------:R-:W-:Y:S02]  /*1a60*/  UIADD3 UR26, UP1, UPT, UR22, 0x80, URZ ;  /* 0x00000080161a7890 */ /* 0x000fe4000ff3e0ff */
[----:B------:R-:W-:Y:S02]  /*1a70*/  UISETP.NE.AND UP0, UPT, UR6, 0x18, UPT ;  /* 0x000000180600788c */ /* 0x000fe4000bf05270 */
[----:B------:R-:W-:Y:S02]  /*1a80*/  USHF.L.U32 UR34, UR16, 0x5, URZ ;  /* 0x0000000510227899 */ /* 0x000fe400080006ff */
[----:B------:R-:W-:Y:S02]  /*1a90*/  USEL UR9, URZ, 0x1, UP0 ;  /* 0x00000001ff097887 */ /* 0x000fe40008000000 */
[----:B------:R-:W-:-:S02]  /*1aa0*/  USEL UR6, UR6, URZ, UP0 ;  /* 0x000000ff06067287 */ /* 0x000fc40008000000 */
[----:B------:R-:W-:Y:S02]  /*1ab0*/  UIADD3 UR20, UP0, UPT, UR22, 0x180, URZ ;  /* 0x0000018016147890 */ /* 0x000fe4000ff1e0ff */
[----:B------:R-:W-:Y:S01]  /*1ac0*/  ULEA UR8, UR6, UR4, 0x3 ;  /* 0x0000000406087291 */ /* 0x000fe2000f8e18ff */
[----:B------:R-:W-:Y:S01]  /*1ad0*/  LOP3.LUT R15, R15, UR9, RZ, 0x3c, !PT ;  /* 0x000000090f0f7c12 */ /* 0x000fe2000f8e3cff */
[----:B------:R-:W-:Y:S02]  /*1ae0*/  UIADD3.X UR27, UPT, UPT, URZ, UR23, URZ, UP1, !UPT ;  /* 0x00000017ff1b7290 */ /* 0x000fe40008ffe4ff */
[----:B------:R-:W-:Y:S01]  /*1af0*/  UIADD3.X UR21, UPT, UPT, URZ, UR23, URZ, UP0, !UPT ;  /* 0x00000017ff157290 */ /* 0x000fe200087fe4ff */
[----:B-1----:R-:W-:Y:S01]  /*1b00*/  SHF.L.U32 R2, R15, 0x1f, RZ ;  /* 0x0000001f0f027819 */ /* 0x002fe200000006ff */
[----:B------:R-:W-:Y:S01]  /*1b10*/  UMOV UR18, 0x0 ;  /* 0x0000000000127882 */ /* 0x000fe20000000000 */
[----:B------:R-:W-:Y:S01]  /*1b20*/  UMOV UR19, 0x10000000 ;  /* 0x1000000000137882 */ /* 0x000fe20000000000 */
[----:B------:R-:W-:Y:S01]  /*1b30*/  UMOV UR12, UR36 ;  /* 0x00000024000c7c82 */ /* 0x000fe20008000000 */
[----:B------:R1:W1:Y:S01]  /*1b40*/  SYNCS.PHASECHK.TRANS64.TRYWAIT P0, [UR8+0xc0], R2 ;  /* 0x0000c002ff0075a7 */ /* 0x0002620008001108 */
[----:B------:R-:W-:Y:S01]  /*1b50*/  ULEA UR8, UR17, UR4, 0xc ;  /* 0x0000000411087291 */ /* 0x000fe2000f8e60ff */
[----:B------:R-:W-:Y:S01]  /*1b60*/  UMOV UR9, UR33 ;  /* 0x0000002100097c82 */ /* 0x000fe20008000000 */
[----:B------:R-:W-:-:S02]  /*1b70*/  UMOV UR10, UR34 ;  /* 0x00000022000a7c82 */ /* 0x000fc40008000000 */
[----:B------:R-:W-:Y:S02]  /*1b80*/  UIADD3 UR32, UPT, UPT, UR8, 0x8600, URZ ;  /* 0x0000860008207890 */ /* 0x000fe4000fffe0ff */
[----:B------:R-:W-:Y:S02]  /*1b90*/  UIADD3 UR8, UPT, UPT, UR8, 0x20600, URZ ;  /* 0x0002060008087890 */ /* 0x000fe4000fffe0ff */
[----:B------:R-:W-:Y:S01]  /*1ba0*/  UIADD3 UR16, UPT, UPT, UR16, 0x1, URZ ;  /* 0x0000000110107890 */ /* 0x000fe2000fffe0ff */
[----:B------:R-:W-:Y:S01]  /*1bb0*/  UMOV UR24, UR5 ;  /* 0x0000000500187c82 */ /* 0x000fe20008000000 */
[----:B------:R-:W-:Y:S02]  /*1bc0*/  UMOV UR17, UR6 ;  /* 0x0000000600117c82 */ /* 0x000fe40008000000 */
[----:B------:R-:W-:Y:S01]  /*1bd0*/  UISETP.NE.AND UP0, UPT, UR16, UR5, UPT ;  /* 0x000000051000728c */ /* 0x000fe2000bf05270 */
[----:B------:R1:W-:Y:S02]  /*1be0*/  UTMALDG.3D [UR32], [UR26], desc[UR18] ;  /* 0x000012201a0075b4 */ /* 0x0003e40008011000 */
[----:B------:R1:W-:Y:S06]  /*1bf0*/  UTMALDG.3D [UR8], [UR20], desc[UR18] ;  /* 0x00001208140075b4 */ /* 0x0003ec0008011000 */
[----:B------:R-:W-:Y:S05]  /*1c00*/  BRA.U UP0, `(.L_x_26) ;  /* 0xfffffffd00647547 */ /* 0x000fea000b83ffff */
.L_x_21:
[----:B-1----:R-:W-:Y:S01]  /*1c10*/  ULEA UR8, UR6, UR4, 0x3 ;  /* 0x0000000406087291 */ /* 0x002fe2000f8e18ff */
[----:B------:R-:W-:Y:S01]  /*1c20*/  SHF.L.U32 R2, R15, 0x1f, RZ ;  /* 0x0000001f0f027819 */ /* 0x000fe200000006ff */
[----:B------:R-:W-:Y:S01]  /*1c30*/  @!P1 SYNCS.ARRIVE.TRANS64.A1T0 RZ, [UR4+0x1a8], RZ ;  /* 0x0001a8ffffff99a7 */ /* 0x000fe20008100004 */
[----:B------:R-:W-:-:S06]  /*1c40*/  UISETP.GT.AND UP0, UPT, UR15, UR14, UPT ;  /* 0x0000000e0f00728c */ /* 0x000fcc000bf04270 */
[----:B--2---:R1:W2:Y:S03]  /*1c50*/  SYNCS.PHASECHK.TRANS64.TRYWAIT P0, [UR8+0xc0], R2 ;  /* 0x0000c002ff0075a7 */ /* 0x0042a60008001108 */
[----:B------:R-:W-:Y:S05]  /*1c60*/  BRA.U !UP0, `(.L_x_27) ;  /* 0x0000000108a87547 */ /* 0x000fea000b800000 */
[----:B------:R-:W-:Y:S01]  /*1c70*/  UIADD3 UR21, UPT, UPT, UR7, UR24, URZ ;  /* 0x0000001807157290 */ /* 0x000fe2000fffe0ff */
[----:B------:R-:W-:-:S11]  /*1c80*/  UMOV UR25, UR6 ;  /* 0x0000000600197c82 */ /* 0x000fd60008000000 */
.L_x_32:
[----:B-1----:R-:W-:Y:S01]  /*1c90*/  ULEA UR17, UR25, UR4, 0x3 ;  /* 0x0000000419117291 */ /* 0x002fe2000f8e18ff */
[----:B--2---:R-:W-:Y:S01]  /*1ca0*/  @!P5 MOV R3, 0x2000 ;  /* 0x000020000003d802 */ /* 0x004fe20000000f00 */
[----:B--2---:R-:W-:Y:S10]  /*1cb0*/  @P0 BRA `(.L_x_28) ;  /* 0x00000000000c0947 */ /* 0x004ff40003800000 */
[----:B------:R-:W-:-:S04]  /*1cc0*/  SHF.L.U32 R5, R15, 0x1f, RZ ;  /* 0x0000001f0f057819 */ /* 0x000fc800000006ff */
[----:B------:R-:W2:Y:S02]  /*1cd0*/  SYNCS.PHASECHK.TRANS64.TRYWAIT P0, [UR17+0xc0], R5 ;  /* 0x0000c005ff0075a7 */ /* 0x000ea40008001111 */
[----:B--2---:R-:W-:Y:S05]  /*1ce0*/  @!P0 BRA `(.L_x_29) ;  /* 0x0000007000d48947 */ /* 0x004fea0003800000 */
.L_x_28:
[----:B------:R2:W-:Y:S01]  /*1cf0*/  @!P5 SYNCS.ARRIVE.TRANS64 RZ, [UR17], R3 ;  /* 0x00000003ffffd9a7 */ /* 0x0005e20008000011 */
[----:B------:R-:W-:Y:S04]  /*1d00*/  BSSY.RECONVERGENT B0, `(.L_x_30) ;  /* 0x0000003000007945 */ /* 0x000fe80003800200 */
[----:B------:R-:W-:Y:S05]  /*1d10*/  @P4 BRA `(.L_x_31) ;  /* 0x0000000000044947 */ /* 0x000fea0003800000 */
[----:B------:R-:W-:Y:S05]  /*1d20*/  BPT.TRAP 0x1 ;  /* 0x000000040000795c */ /* 0x000fea0000300000 */
.L_x_31:
[----:B------:R-:W-:Y:S05]  /*1d30*/  BSYNC.RECONVERGENT B0 ;  /* 0x0000000000007941 */ /* 0x000fea0003800200 */
.L_x_30:
        /* <DEDUP_REMOVED lines=20> */
[----:B------:R-:W-:Y:S01]  /*1e80*/  UIADD3 UR8, UPT, UPT, UR8, 0x20600, URZ ;  /* 0x0002060008087890 */ /* 0x000fe2000fffe0ff */
[----:B------:R-:W-:Y:S01]  /*1e90*/  UMOV UR9, UR17 ;  /* 0x0000001100097c82 */ /* 0x000fe20008000000 */
[----:B------:R-:W-:Y:S01]  /*1ea0*/  UMOV UR10, UR18 ;  /* 0x00000012000a7c82 */ /* 0x000fe20008000000 */
[----:B------:R-:W-:Y:S01]  /*1eb0*/  UIADD3 UR24, UPT, UPT, UR24, 0x1, URZ ;  /* 0x0000000118187890 */ /* 0x000fe2000fffe0ff */
[----:B------:R-:W-:-:S03]  /*1ec0*/  UMOV UR25, UR6 ;  /* 0x0000000600197c82 */ /* 0x000fc60008000000 */
[----:B------:R1:W-:Y:S01]  /*1ed0*/  UTMALDG.3D [UR16], [UR30], desc[UR26] ;  /* 0x00001a101e0075b4 */ /* 0x0003e20008011000 */
[----:B------:R-:W-:Y:S01]  /*1ee0*/  UISETP.NE.AND UP0, UPT, UR24, UR21, UPT ;  /* 0x000000151800728c */ /* 0x000fe2000bf05270 */
[----:B------:R1:W-:Y:S08]  /*1ef0*/  UTMALDG.3D [UR8], [UR28], desc[UR26] ;  /* 0x00001a081c0075b4 */ /* 0x0003f00008011000 */
[----:B------:R-:W-:Y:S05]  /*1f00*/  BRA.U UP0, `(.L_x_32) ;  /* 0xfffffffd00607547 */ /* 0x000fea000b83ffff */
.L_x_27:
[----:B-1----:R-:W-:Y:S01]  /*1f10*/  LEA R2, R14, UR4, 0x3 ;  /* 0x000000040e027c11 */ /* 0x002fe2000f8e18ff */
[----:B------:R-:W-:Y:S01]  /*1f20*/  NOP ;  /* 0x0000000000007918 */ /* 0x000fe20000000000 */
[----:B--2---:R-:W-:Y:S02]  /*1f30*/  SHF.L.U32 R3, R12, 0x1f, RZ ;  /* 0x0000001f0c037819 */ /* 0x004fe400000006ff */
[----:B------:R-:W-:Y:S02]  /*1f40*/  LEA R4, R14, UR4, 0x4 ;  /* 0x000000040e047c11 */ /* 0x000fe4000f8e20ff */
[----:B------:R-:W1:Y:S02]  /*1f50*/  SYNCS.PHASECHK.TRANS64.TRYWAIT P0, [R2+URZ+0x1b0], R3 ;  /* 0x0001b003020075a7 */ /* 0x000e6400080011ff */
[----:B-1----:R-:W-:Y:S05]  /*1f60*/  @!P0 BRA `(.L_x_33) ;  /* 0x00000070004c8947 */ /* 0x002fea0003800000 */
.L_x_129:
[----:B------:R-:W2:Y:S01]  /*1f70*/  LDS.128 R4, [R4+0x240] ;  /* 0x0002400004047984 */ /* 0x000ea20000000c00 */
[----:B---3--:R-:W-:Y:S01]  /*1f80*/  ISETP.GE.AND P0, PT, R72, 0x1, PT ;  /* 0x000000014800780c */ /* 0x008fe20003f06270 */
[----:B-1----:R-:W-:Y:S01]  /*1f90*/  VIADD R2, R2, 0x1c0 ;  /* 0x000001c002027836 */ /* 0x002fe20000000000 */
[----:B------:R-:W-:Y:S01]  /*1fa0*/  @!PT LDS RZ, [RZ] ;  /* 0x00000000fffff984 */ /* 0x000fe20000000800 */
[----:B------:R-:W-:Y:S01]  /*1fb0*/  @!PT LDS RZ, [RZ] ;  /* 0x00000000fffff984 */ /* 0x000fe20000000800 */
[----:B------:R-:W-:Y:S01]  /*1fc0*/  @!PT LDS RZ, [RZ] ;  /* 0x00000000fffff984 */ /* 0x000fe20000000800 */
[----:B------:R-:W-:Y:S01]  /*1fd0*/  @!PT LDS RZ, [RZ] ;  /* 0x00000000fffff984 */ /* 0x000fe20000000800 */
[----:B------:R1:W-:Y:S06]  /*1fe0*/  MEMBAR.ALL.CTA ;  /* 0x0000000000007992 */ /* 0x0003ec0000008000 */
[----:B-1----:R-:W1:Y:S01]  /*1ff0*/  FENCE.VIEW.ASYNC.S ;  /* 0x00000000000073c6 */ /* 0x002e620000000000 */
[----:B------:R-:W-:-:S04]  /*2000*/  PRMT R2, RZ, 0x654, R2 ;  /* 0x00000654ff027816 */ /* 0x000fc80000000002 */
[----:B-1----:R1:W-:Y:S01]  /*2010*/  SYNCS.ARRIVE.TRANS64.RED.A1T0 RZ, [R2+URZ], RZ ;  /* 0x000000ff02ff79a7 */ /* 0x0023e200081004ff */
[----:B--2---:R-:W-:-:S13]  /*2020*/  LOP3.LUT P2, RZ, R6, 0x1, RZ, 0xc0, !PT ;  /* 0x0000000106ff7812 */ /* 0x004fda000784c0ff */
[----:B------:R-:W-:Y:S01]  /*2030*/  @P2 SHF.R.U32.HI R3, RZ, 0x10, R5 ;  /* 0x00000010ff032819 */ /* 0x000fe20000011605 */
[----:B------:R-:W-:Y:S01]  /*2040*/  VOTEU.ANY UP0, P2 ;  /* 0x0000000000ff7886 */ /* 0x000fe20001000100 */
[----:B------:R-:W-:Y:S02]  /*2050*/  @P2 MOV R13, R4 ;  /* 0x00000004000d2202 */ /* 0x000fe40000000f00 */
[----:B------:R-:W-:Y:S02]  /*2060*/  @P2 R2UR.BROADCAST UR8, R3 ;  /* 0x00000000030822ca */ /* 0x000fe400008e0000 */
[----:B------:R-:W-:-:S11]  /*2070*/  @P2 LOP3.LUT R11, R5, 0xffff, RZ, 0xc0, !PT ;  /* 0x0000ffff050b2812 */ /* 0x000fd600078ec0ff */
[----:B------:R-:W-:Y:S01]  /*2080*/  @UP0 UMOV UR36, UR8 ;  /* 0x0000000800240c82 */ /* 0x000fe20008000000 */
[----:B-1----:R-:W-:Y:S05]  /*2090*/  @!P0 BRA `(.L_x_34) ;  /* 0x0000000000b88947 */ /* 0x002fea0003800000 */
[----:B------:R-:W4:Y:S01]  /*20a0*/  LDC.64 R4, c[0x0][0xb18] ;  /* 0x0002c600ff047b82 */ /* 0x000f220000000a00 */
[----:B------:R-:W-:-:S07]  /*20b0*/  ISETP.NE.AND P3, PT, R72, 0x1, PT ;  /* 0x000000014800780c */ /* 0x000fce0003f65270 */
[----:B------:R-:W1:Y:S08]  /*20c0*/  LDC.64 R6, c[0x0][0xb10] ;  /* 0x0002c400ff067b82 */ /* 0x000e700000000a00 */
[----:B------:R-:W2:Y:S08]  /*20d0*/  LDC R16, c[0x0][0xb20] ;  /* 0x0002c800ff107b82 */ /* 0x000eb00000000800 */
[----:B------:R-:W3:Y:S01]  /*20e0*/  LDC R18, c[0x0][0xb0c] ;  /* 0x0002c300ff127b82 */ /* 0x000ee20000000800 */
[----:B----4-:R-:W-:Y:S01]  /*20f0*/  IMAD.HI.U32 R17, R0, R5, RZ ;  /* 0x0000000500117227 */ /* 0x010fe200078e00ff */
[----:B------:R-:W-:-:S03]  /*2100*/  ISETP.NE.AND P0, PT, R4, 0x1, PT ;  /* 0x000000010400780c */ /* 0x000fc60003f05270 */
[----:B------:R-:W-:-:S03]  /*2110*/  IMAD.HI.U32 R5, R11, R5, RZ ;  /* 0x000000050b057227 */ /* 0x000fc600078e00ff */
[----:B------:R-:W4:Y:S01]  /*2120*/  LDC.64 R2, c[0x0][0xb28] ;  /* 0x0002ca00ff027b82 */ /* 0x000f220000000a00 */
[----:B-1----:R-:W-:-:S04]  /*2130*/  IMAD.HI.U32 R20, R9, R6, RZ ;  /* 0x0000000609147227 */ /* 0x002fc800078e00ff */
[----:B------:R-:W-:Y:S01]  /*2140*/  IMAD.HI.U32 R22, R13, R6, RZ ;  /* 0x000000060d167227 */ /* 0x000fe200078e00ff */
[----:B------:R-:W-:Y:S02]  /*2150*/  SHF.R.U32.HI R20, RZ, R7, R20 ;  /* 0x00000007ff147219 */ /* 0x000fe40000011614 */
[-C--:B--2---:R-:W-:Y:S02]  /*2160*/  SHF.R.U32.HI R17, RZ, R16.reuse, R17 ;  /* 0x00000010ff117219 */ /* 0x084fe40000011611 */
[----:B------:R-:W-:Y:S02]  /*2170*/  SHF.R.U32.HI R16, RZ, R16, R5 ;  /* 0x00000010ff107219 */ /* 0x000fe40000011605 */
[----:B------:R-:W-:Y:S02]  /*2180*/  SEL R17, R0, R17, !P0 ;  /* 0x0000001100117207 */ /* 0x000fe40004000000 */
[----:B------:R-:W-:Y:S02]  /*2190*/  SHF.R.U32.HI R22, RZ, R7, R22 ;  /* 0x00000007ff167219 */ /* 0x000fe40000011616 */
[----:B---3--:R-:W-:-:S02]  /*21a0*/  ISETP.NE.AND P1, PT, R18, 0x1, PT ;  /* 0x000000011200780c */ /* 0x008fc40003f25270 */
[----:B------:R-:W-:Y:S02]  /*21b0*/  SEL R5, R11, R16, !P0 ;  /* 0x000000100b057207 */ /* 0x000fe40004000000 */
[----:B------:R-:W-:Y:S02]  /*21c0*/  SEL R19, R9, R20, !P1 ;  /* 0x0000001409137207 */ /* 0x000fe40004800000 */
[----:B------:R-:W-:Y:S01]  /*21d0*/  SEL R7, R13, R22, !P1 ;  /* 0x000000160d077207 */ /* 0x000fe20004800000 */
[----:B----4-:R-:W-:-:S04]  /*21e0*/  IMAD.HI.U32 R20, R17, R2, RZ ;  /* 0x0000000211147227 */ /* 0x010fc800078e00ff */
[----:B------:R-:W-:Y:S01]  /*21f0*/  IMAD.HI.U32 R6, R19, R2, RZ ;  /* 0x0000000213067227 */ /* 0x000fe200078e00ff */
[----:B------:R-:W-:-:S04]  /*2200*/  @P3 SHF.R.U32.HI R17, RZ, R3, R20 ;  /* 0x00000003ff113219 */ /* 0x000fc80000011614 */
        /* <DEDUP_REMOVED lines=8> */
[----:B------:R-:W-:-:S04]  /*2290*/  @!P0 IMAD.HI.U32 R16, R7, R2, RZ ;  /* 0x0000000207108227 */ /* 0x000fc800078e00ff */
[----:B------:R-:W-:Y:S01]  /*22a0*/  IMAD.MOV R2, RZ, RZ, -R6 ;  /* 0x000000ffff027224 */ /* 0x000fe200078e0a06 */
[----:B------:R-:W-:-:S03]  /*22b0*/  @!P0 SHF.R.U32.HI R16, RZ, R3, R16 ;  /* 0x00000003ff108219 */ /* 0x000fc60000011610 */
[----:B------:R-:W-:Y:S01]  /*22c0*/  IMAD R2, R72, R2, R5 ;  /* 0x0000000248027224 */ /* 0x000fe200078e0205 */
[----:B------:R-:W-:Y:S02]  /*22d0*/  @!P0 SEL R3, R7, R16, !P3 ;  /* 0x0000001007038207 */ /* 0x000fe40005800000 */
[----:B------:R-:W-:-:S03]  /*22e0*/  IADD3 R16, PT, PT, -R5, RZ, RZ ;  /* 0x000000ff05107210 */ /* 0x000fc60007ffe1ff */
[--C-:B------:R-:W-:Y:S02]  /*22f0*/  @!P0 IMAD.IADD R6, R6, 0x1, -R3.reuse ;  /* 0x0000000106068824 */ /* 0x100fe400078e0a03 */
[----:B------:R-:W-:Y:S01]  /*2300*/  @!P0 IMAD R3, R2, R19, R3 ;  /* 0x0000001302038224 */ /* 0x000fe200078e0203 */
[----:B------:R-:W-:Y:S01]  /*2310*/  IADD3 R2, PT, PT, -R7, RZ, RZ ;  /* 0x000000ff07027210 */ /* 0x000fe20007ffe1ff */
[----:B------:R-:W-:Y:S02]  /*2320*/  @!P0 IMAD R5, R72, R6, R7 ;  /* 0x0000000648058224 */ /* 0x000fe400078e0207 */
[----:B------:R-:W-:Y:S02]  /*2330*/  IMAD R11, R4, R16, R11 ;  /* 0x00000010040b7224 */ /* 0x000fe400078e020b */
[----:B------:R-:W-:Y:S02]  /*2340*/  @!P0 IMAD.MOV.U32 R7, RZ, RZ, R3 ;  /* 0x000000ffff078224 */ /* 0x000fe400078e0003 */
[----:B------:R-:W-:-:S02]  /*2350*/  IMAD R2, R18, R2, R13 ;  /* 0x0000000212027224 */ /* 0x000fc400078e020d */
[----:B------:R-:W-:Y:S02]  /*2360*/  IMAD R11, R5, R4, R11 ;  /* 0x00000004050b7224 */ /* 0x000fe400078e020b */
[----:B------:R-:W-:Y:S02]  /*2370*/  IMAD R13, R7, R18, R2 ;  /* 0x00000012070d7224 */ /* 0x000fe400078e0202 */
.L_x_34:
[----:B------:R-:W1:Y:S02]  /*2380*/  LDCU UR8, c[0x0][0xb30] ;  /* 0x00016600ff0877ac */ /* 0x000e640008000800 */
[----:B-1----:R-:W-:-:S09]  /*2390*/  UISETP.NE.AND UP0, UPT, UR8, 0x1, UPT ;  /* 0x000000010800788c */ /* 0x002fd2000bf05270 */
[----:B------:R-:W-:Y:S05]  /*23a0*/  BRA.U UP0, `(.L_x_35) ;  /* 0x0000000100407547 */ /* 0x000fea000b800000 */
[----:B------:R-:W1:Y:S08]  /*23b0*/  LDC.64 R4, c[0x0][0xb10] ;  /* 0x0002c400ff047b82 */ /* 0x000e700000000a00 */
[----:B------:R-:W2:Y:S08]  /*23c0*/  LDC.64 R2, c[0x0][0xb18] ;  /* 0x0002c600ff027b82 */ /* 0x000eb00000000a00 */
[----:B------:R-:W3:Y:S08]  /*23d0*/  LDC R6, c[0x0][0xb20] ;  /* 0x0002c800ff067b82 */ /* 0x000ef00000000800 */
[----:B------:R-:W4:Y:S01]  /*23e0*/  LDC R16, c[0x0][0xb0c] ;  /* 0x0002c300ff107b82 */ /* 0x000f220000000800 */
[----:B-1----:R-:W-:-:S05]  /*23f0*/  IMAD.HI.U32 R4, R13, R4, RZ ;  /* 0x000000040d047227 */ /* 0x002fca00078e00ff */
[----:B------:R-:W-:Y:S01]  /*2400*/  SHF.R.U32.HI R4, RZ, R5, R4 ;  /* 0x00000005ff047219 */ /* 0x000fe20000011604 */
[----:B--2---:R-:W-:Y:S01]  /*2410*/  IMAD.HI.U32 R3, R11, R3, RZ ;  /* 0x000000030b037227 */ /* 0x004fe200078e00ff */
[----:B------:R-:W-:-:S04]  /*2420*/  ISETP.NE.AND P0, PT, R2, 0x1, PT ;  /* 0x000000010200780c */ /* 0x000fc80003f05270 */
[----:B---3--:R-:W-:-:S04]  /*2430*/  SHF.R.U32.HI R6, RZ, R6, R3 ;  /* 0x00000006ff067219 */ /* 0x008fc80000011603 */
[----:B------:R-:W-:Y:S02]  /*2440*/  SEL R3, R11, R6, !P0 ;  /* 0x000000060b037207 */ /* 0x000fe40004000000 */
[----:B----4-:R-:W-:-:S04]  /*2450*/  ISETP.NE.AND P1, PT, R16, 0x1, PT ;  /* 0x000000011000780c */ /* 0x010fc80003f25270 */
[----:B------:R-:W-:-:S05]  /*2460*/  SEL R4, R13, R4, !P1 ;  /* 0x000000040d047207 */ /* 0x000fca0004800000 */
[----:B------:R-:W-:Y:S02]  /*2470*/  IMAD.IADD R5, R3, 0x1, -R4 ;  /* 0x0000000103057824 */ /* 0x000fe400078e0a04 */
[----:B------:R-:W-:Y:S02]  /*2480*/  IMAD.IADD R3, R4, 0x1, -R3 ;  /* 0x0000000104037824 */ /* 0x000fe400078e0a03 */
[----:B------:R-:W-:Y:S02]  /*2490*/  IMAD R13, R5, R16, R13 ;  /* 0x00000010050d7224 */ /* 0x000fe400078e020d */
[----:B------:R-:W-:-:S07]  /*24a0*/  IMAD R11, R3, R2, R11 ;  /* 0x00000002030b7224 */ /* 0x000fce00078e020b */
.L_x_35:
[----:B------:R-:W-:Y:S01]  /*24b0*/  VIADD R14, R14, 0x1 ;  /* 0x000000010e0e7836 */ /* 0x000fe20000000000 */
[----:B------:R-:W-:Y:S01]  /*24c0*/  PLOP3.LUT P1, PT, PT, PT, PT, 0x80, 0x8 ;  /* 0x000000000008781c */ /* 0x000fe20003f2f070 */
[----:B------:R-:W-:Y:S02]  /*24d0*/  IMAD.IADD R21, R13, 0x1, R152 ;  /* 0x000000010d157824 */ /* 0x000fe400078e0298 */
[----:B------:R-:W-:Y:S01]  /*24e0*/  IMAD.IADD R20, R11, 0x1, R150 ;  /* 0x000000010b147824 */ /* 0x000fe200078e0296 */
[----:B------:R-:W-:-:S04]  /*24f0*/  ISETP.NE.AND P0, PT, R14, 0x2, PT ;  /* 0x000000020e00780c */ /* 0x000fc80003f05270 */
[----:B------:R-:W-:Y:S02]  /*2500*/  SEL R3, RZ, 0x1, P0 ;  /* 0x00000001ff037807 */ /* 0x000fe40000000000 */
[----:B------:R-:W-:Y:S02]  /*2510*/  SEL R14, R14, RZ, P0 ;  /* 0x000000ff0e0e7207 */ /* 0x000fe40000000000 */
[----:B------:R-:W-:Y:S01]  /*2520*/  LOP3.LUT R12, R12, R3, RZ, 0x3c, !PT ;  /* 0x000000030c0c7212 */ /* 0x000fe200078e3cff */
[----:B------:R-:W-:Y:S06]  /*2530*/  @P2 BRA `(.L_x_36) ;  /* 0xfffffff000a02947 */ /* 0x000fec000383ffff */
[----:B------:R-:W-:Y:S01]  /*2540*/  UIADD3 UR4, UPT, UPT, UR4, 0xc0, URZ ;  /* 0x000000c004047890 */ /* 0x000fe2000fffe0ff */
[----:B------:R-:W-:-:S03]  /*2550*/  SHF.L.U32 R3, R15, 0x1f, RZ ;  /* 0x0000001f0f037819 */ /* 0x000fc600000006ff */
[----:B------:R-:W-:-:S09]  /*2560*/  ULEA UR5, UR6, UR4, 0x3 ;  /* 0x0000000406057291 */ /* 0x000fd2000f8e18ff */
[----:B------:R-:W1:Y:S02]  /*2570*/  SYNCS.PHASECHK.TRANS64.TRYWAIT P0, [UR5], R3 ;  /* 0x00000003ff0075a7 */ /* 0x000e640008001105 */
[----:B-1----:R-:W-:Y:S05]  /*2580*/  @!P0 BRA `(.L_x_37) ;  /* 0x0000006800d88947 */ /* 0x002fea0003800000 */
.L_x_131:
[----:B------:R-:W-:-:S04]  /*2590*/  UIADD3 UR6, UPT, UPT, UR6, 0x1, URZ ;  /* 0x0000000106067890 */ /* 0x000fc8000fffe0ff */
[----:B------:R-:W-:-:S04]  /*25a0*/  UISETP.NE.AND UP0, UPT, UR6, 0x18, UPT ;  /* 0x000000180600788c */ /* 0x000fc8000bf05270 */
[----:B------:R-:W-:Y:S02]  /*25b0*/  USEL UR7, URZ, 0x1, UP0 ;  /* 0x00000001ff077887 */ /* 0x000fe40008000000 */
[----:B------:R-:W-:-:S04]  /*25c0*/  USEL UR6, UR6, URZ, UP0 ;  /* 0x000000ff06067287 */ /* 0x000fc80008000000 */
[----:B------:R-:W-:Y:S01]  /*25d0*/  ULEA UR5, UR6, UR4, 0x3 ;  /* 0x0000000406057291 */ /* 0x000fe2000f8e18ff */
[----:B------:R-:W-:-:S04]  /*25e0*/  LOP3.LUT R2, R15, UR7, RZ, 0x3c, !PT ;  /* 0x000000070f027c12 */ /* 0x000fc8000f8e3cff */
[----:B-1----:R-:W-:-:S04]  /*25f0*/  SHF.L.U32 R3, R2, 0x1f, RZ ;  /* 0x0000001f02037819 */ /* 0x002fc800000006ff */
[----:B------:R-:W1:Y:S02]  /*2600*/  SYNCS.PHASECHK.TRANS64.TRYWAIT P0, [UR5], R3 ;  /* 0x00000003ff0075a7 */ /* 0x000e640008001105 */
[----:B-1----:R-:W-:Y:S05]  /*2610*/  @!P0 BRA `(.L_x_38) ;  /* 0x0000006800cc8947 */ /* 0x002fea0003800000 */
.L_x_133:
        /* <DEDUP_REMOVED lines=9> */
.L_x_135:
        /* <DEDUP_REMOVED lines=9> */
.L_x_137:
        /* <DEDUP_REMOVED lines=9> */
.L_x_139:
        /* <DEDUP_REMOVED lines=9> */
.L_x_141:
        /* <DEDUP_REMOVED lines=9> */
.L_x_143:
        /* <DEDUP_REMOVED lines=9> */
.L_x_145:
        /* <DEDUP_REMOVED lines=9> */
.L_x_147:
        /* <DEDUP_REMOVED lines=9> */
.L_x_149:
        /* <DEDUP_REMOVED lines=9> */
.L_x_151:
        /* <DEDUP_REMOVED lines=9> */
.L_x_153:
        /* <DEDUP_REMOVED lines=9> */
.L_x_155:
        /* <DEDUP_REMOVED lines=9> */
.L_x_157:
        /* <DEDUP_REMOVED lines=9> */
.L_x_159:
        /* <DEDUP_REMOVED lines=9> */
.L_x_161:
        /* <DEDUP_REMOVED lines=9> */
.L_x_163:
        /* <DEDUP_REMOVED lines=9> */
.L_x_165:
        /* <DEDUP_REMOVED lines=9> */
.L_x_167:
        /* <DEDUP_REMOVED lines=9> */
.L_x_169:
        /* <DEDUP_REMOVED lines=9> */
.L_x_171:
        /* <DEDUP_REMOVED lines=9> */
.L_x_173:
        /* <DEDUP_REMOVED lines=9> */
.L_x_175:
[----:B------:R-:W-:-:S04]  /*31f0*/  UIADD3 UR6, UPT, UPT, UR6, 0x1, URZ ;  /* 0x0000000106067890 */ /* 0x000fc8000fffe0ff */
[----:B------:R-:W-:-:S04]  /*3200*/  UISETP.NE.AND UP0, UPT, UR6, 0x18, UPT ;  /* 0x000000180600788c */ /* 0x000fc8000bf05270 */
[----:B------:R-:W-:Y:S02]  /*3210*/  USEL UR5, URZ, 0x1, UP0 ;  /* 0x00000001ff057887 */ /* 0x000fe40008000000 */
[----:B------:R-:W-:-:S04]  /*3220*/  USEL UR6, UR6, URZ, UP0 ;  /* 0x000000ff06067287 */ /* 0x000fc80008000000 */
[----:B------:R-:W-:Y:S01]  /*3230*/  ULEA UR6, UR6, UR4, 0x3 ;  /* 0x0000000406067291 */ /* 0x000fe2000f8e18ff */
[----:B-1----:R-:W-:-:S04]  /*3240*/  LOP3.LUT R3, R2, UR5, RZ, 0x3c, !PT ;  /* 0x0000000502037c12 */ /* 0x002fc8000f8e3cff */
[----:B------:R-:W-:Y:S01]  /*3250*/  SHF.L.U32 R3, R3, 0x1f, RZ ;  /* 0x0000001f03037819 */ /* 0x000fe200000006ff */
[----:B----4-:R-:W-:-:S07]  /*3260*/  IMAD.U32 R0, RZ, RZ, UR6 ;  /* 0x00000006ff007e24 */ /* 0x010fce000f8e00ff */
.L_x_60:
[----:B-1----:R1:W2:Y:S02]  /*3270*/  SYNCS.PHASECHK.TRANS64.TRYWAIT P0, [R0+URZ], R3 ;  /* 0x00000003000075a7 */ /* 0x0022a400080011ff */
[----:B--2---:R-:W-:Y:S05]  /*3280*/  @!P0 NANOSLEEP.SYNCS 0x989680 ;  /* 0x009896800000895d */ /* 0x004fea0003900000 */
[----:B------:R-:W2:Y:S02]  /*3290*/  @!P0 SYNCS.PHASECHK.TRANS64 P0, [R0+URZ], R3 ;  /* 0x00000003000085a7 */ /* 0x000ea400080010ff */
[----:B--2---:R-:W-:Y:S05]  /*32a0*/  @P0 EXIT ;  /* 0x000000000000094d */ /* 0x004fea0003800000 */
[----:B------:R-:W-:Y:S05]  /*32b0*/  BRA `(.L_x_60) ;  /* 0xfffffffc00ec7947 */ /* 0x000fea000383ffff */
.L_x_18:
[----:B------:R-:W-:-:S04]  /*32c0*/  UISETP.NE.AND UP1, UPT, UR37, URZ, UPT ;  /* 0x000000ff2500728c */ /* 0x000fc8000bf25270 */
[----:B------:R-:W-:-:S09]  /*32d0*/  UISETP.NE.OR UP1, UPT, UR8, 0x1, UP1 ;  /* 0x000000010800788c */ /* 0x000fd20008f25670 */
[----:B------:R-:W-:Y:S05]  /*32e0*/  BRA.U UP1, `(.L_x_61) ;  /* 0x0000000501487547 */ /* 0x000fea000b800000 */
[----:B------:R-:W-:Y:S01]  /*32f0*/  ISETP.NE.AND P2, PT, R2, RZ, PT ;  /* 0x000000ff0200720c */ /* 0x000fe20003f45270 */
[----:B------:R-:W-:Y:S01]  /*3300*/  IMAD.MOV.U32 R12, RZ, RZ, 0x1 ;  /* 0x00000001ff0c7424 */ /* 0x000fe200078e00ff */
[----:B------:R-:W-:Y:S02]  /*3310*/  CS2R R10, SRZ ;  /* 0x00000000000a7805 */ /* 0x000fe4000001ff00 */
[----:B------:R-:W-:Y:S01]  /*3320*/  CS2R R8, SRZ ;  /* 0x0000000000087805 */ /* 0x000fe2000001ff00 */
[----:B------:R-:W-:Y:S01]  /*3330*/  UMOV UR4, 0x400 ;  /* 0x0000040000047882 */ /* 0x000fe20000000000 */
[----:B------:R-:W-:Y:S01]  /*3340*/  UMOV UR6, URZ ;  /* 0x000000ff00067c82 */ /* 0x000fe20008000000 */
[----:B------:R-:W-:-:S12]  /*3350*/  ULEA UR37, UR37, UR4, 0x18 ;  /* 0x0000000425257291 */ /* 0x000fd8000f8ec0ff */
.L_x_65:
[----:B------:R-:W-:Y:S02]  /*3360*/  LEA R0, R8, UR37, 0x3 ;  /* 0x0000002508007c11 */ /* 0x000fe4000f8e18ff */
[----:B------:R-:W-:-:S03]  /*3370*/  SHF.L.U32 R5, R9, 0x1f, RZ ;  /* 0x0000001f09057819 */ /* 0x000fc600000006ff */
[----:B------:R-:W-:Y:S01]  /*3380*/  VIADD R4, R0, 0x220 ;  /* 0x0000022000047836 */ /* 0x000fe20000000000 */
[----:B------:R-:W1:Y:S02]  /*3390*/  SYNCS.PHASECHK.TRANS64.TRYWAIT P0, [R0+URZ+0x210], R5 ;  /* 0x00021005000075a7 */ /* 0x000e6400080011ff */
[----:B-1----:R-:W-:Y:S05]  /*33a0*/  @!P0 BRA `(.L_x_62) ;  /* 0x0000006400788947 */ /* 0x002fea0003800000 */
.L_x_176:
[----:B------:R-:W-:Y:S01]  /*33b0*/  ULEA UR5, UR6, UR37, 0x3 ;  /* 0x0000002506057291 */ /* 0x000fe2000f8e18ff */
[----:B------:R-:W-:Y:S02]  /*33c0*/  PRMT R4, RZ, 0x654, R4 ;  /* 0x00000654ff047816 */ /* 0x000fe40000000004 */
[----:B-1----:R-:W-:Y:S01]  /*33d0*/  SHF.L.U32 R5, R12, 0x1f, RZ ;  /* 0x0000001f0c057819 */ /* 0x002fe200000006ff */
[----:B------:R-:W-:Y:S01]  /*33e0*/  UIADD3 UR4, UPT, UPT, UR5, 0x1b0, URZ ;  /* 0x000001b005047890 */ /* 0x000fe2000fffe0ff */
[----:B------:R1:W-:Y:S05]  /*33f0*/  SYNCS.ARRIVE.TRANS64.RED.A1T0 RZ, [R4+URZ], RZ ;  /* 0x000000ff04ff79a7 */ /* 0x0003ea00081004ff */
[----:B------:R-:W-:Y:S01]  /*3400*/  IMAD.U32 R7, RZ, RZ, UR4 ;  /* 0x00000004ff077e24 */ /* 0x000fe2000f8e00ff */
[----:B------:R-:W2:Y:S04]  /*3410*/  SYNCS.PHASECHK.TRANS64.TRYWAIT P0, [UR5+0x1c0], R5 ;  /* 0x0001c005ff0075a7 */ /* 0x000ea80008001105 */
[----:B------:R-:W-:Y:S01]  /*3420*/  PRMT R6, R2, 0x654, R7 ;  /* 0x0000065402067816 */ /* 0x000fe20000000007 */
[----:B-1----:R-:W-:Y:S01]  /*3430*/  @!P2 IMAD.MOV.U32 R4, RZ, RZ, 0x10 ;  /* 0x00000010ff04a424 */ /* 0x002fe200078e00ff */
[----:B--2---:R-:W-:Y:S06]  /*3440*/  @!P0 BRA `(.L_x_63) ;  /* 0x0000006400648947 */ /* 0x004fec0003800000 */
.L_x_178:
[----:B------:R-:W-:Y:S01]  /*3450*/  ULEA UR4, UR6, UR37, 0x4 ;  /* 0x0000002506047291 */ /* 0x000fe2000f8e20ff */
[----:B------:R-:W-:Y:S01]  /*3460*/  SEL R3, R6, R3, !P2 ;  /* 0x0000000306037207 */ /* 0x000fe20005000000 */
[----:B------:R-:W-:Y:S01]  /*3470*/  UIADD3 UR5, UPT, UPT, UR5, 0x1b0, URZ ;  /* 0x000001b005057890 */ /* 0x000fe2000fffe0ff */
[----:B-1----:R-:W-:Y:S01]  /*3480*/  LEA R0, R11, UR37, 0x3 ;  /* 0x000000250b007c11 */ /* 0x002fe2000f8e18ff */
[----:B------:R-:W-:Y:S01]  /*3490*/  UIADD3 UR4, UPT, UPT, UR4, 0x240, URZ ;  /* 0x0000024004047890 */ /* 0x000fe2000fffe0ff */
[----:B------:R-:W-:Y:S01]  /*34a0*/  SHF.L.U32 R5, R10, 0x1f, RZ ;  /* 0x0000001f0a057819 */ /* 0x000fe200000006ff */
[----:B------:R1:W-:Y:S01]  /*34b0*/  @!P2 SYNCS.ARRIVE.TRANS64.RED RZ, [R3+URZ], R4 ;  /* 0x0000000403ffa9a7 */ /* 0x0003e200080004ff */
[----:B------:R-:W-:Y:S01]  /*34c0*/  UIADD3 UR6, UPT, UPT, UR6, 0x1, URZ ;  /* 0x0000000106067890 */ /* 0x000fe2000fffe0ff */
[----:B------:R-:W-:-:S03]  /*34d0*/  VIADD R8, R8, 0x1 ;  /* 0x0000000108087836 */ /* 0x000fc60000000000 */
[----:B------:R-:W-:Y:S02]  /*34e0*/  UISETP.NE.AND UP0, UPT, UR6, 0x2, UPT ;  /* 0x000000020600788c */ /* 0x000fe4000bf05270 */
[----:B------:R-:W-:Y:S06]  /*34f0*/  UGETNEXTWORKID.BROADCAST [UR4], [UR5] ;  /* 0x00000000040073ca */ /* 0x000fec0008000100 */
[----:B------:R-:W-:Y:S01]  /*3500*/  USEL UR4, URZ, 0x1, UP0 ;  /* 0x00000001ff047887 */ /* 0x000fe20008000000 */
[----:B------:R-:W-:Y:S01]  /*3510*/  ISETP.NE.AND P0, PT, R8, 0x2, PT ;  /* 0x000000020800780c */ /* 0x000fe20003f05270 */
[----:B------:R-:W-:Y:S01]  /*3520*/  USEL UR6, UR6, URZ, UP0 ;  /* 0x000000ff06067287 */ /* 0x000fe20008000000 */
[----:B------:R-:W2:Y:S03]  /*3530*/  SYNCS.PHASECHK.TRANS64.TRYWAIT P1, [R0+URZ+0x1b0], R5 ;  /* 0x0001b005000075a7 */ /* 0x000ea600080211ff */
[----:B------:R-:W-:Y:S01]  /*3540*/  LOP3.LUT R12, R12, UR4, RZ, 0x3c, !PT ;  /* 0x000000040c0c7c12 */ /* 0x000fe2000f8e3cff */
[----:B-12---:R-:W-:Y:S07]  /*3550*/  @!P1 BRA `(.L_x_64) ;  /* 0x0000006400389947 */ /* 0x006fee0003800000 */
.L_x_179:
[C---:B------:R-:W-:Y:S01]  /*3560*/  LEA R4, R11.reuse, UR37, 0x4 ;  /* 0x000000250b047c11 */ /* 0x040fe2000f8e20ff */
[----:B-1----:R-:W-:Y:S01]  /*3570*/  VIADD R0, R0, 0x1c0 ;  /* 0x000001c000007836 */ /* 0x002fe20000000000 */
[----:B------:R-:W-:Y:S01]  /*3580*/  SEL R8, R8, RZ, P0 ;  /* 0x000000ff08087207 */ /* 0x000fe20000000000 */
[----:B------:R-:W-:-:S03]  /*3590*/  VIADD R11, R11, 0x1 ;  /* 0x000000010b0b7836 */ /* 0x000fc60000000000 */
[----:B------:R-:W1:Y:S01]  /*35a0*/  LDS.128 R4, [R4+0x240] ;  /* 0x0002400004047984 */ /* 0x000e620000000c00 */
[----:B------:R-:W-:Y:S02]  /*35b0*/  PRMT R0, RZ, 0x654, R0 ;  /* 0x00000654ff007816 */ /* 0x000fe40000000000 */
[C---:B------:R-:W-:Y:S01]  /*35c0*/  ISETP.NE.AND P1, PT, R11.reuse, 0x2, PT ;  /* 0x000000020b00780c */ /* 0x040fe20003f25270 */
[----:B------:R-:W-:Y:S01]  /*35d0*/  @!PT LDS RZ, [RZ] ;  /* 0x00000000fffff984 */ /* 0x000fe20000000800 */
[----:B------:R-:W-:Y:S01]  /*35e0*/  @!PT LDS RZ, [RZ] ;  /* 0x00000000fffff984 */ /* 0x000fe20000000800 */
[----:B------:R-:W-:Y:S01]  /*35f0*/  @!PT LDS RZ, [RZ] ;  /* 0x00000000fffff984 */ /* 0x000fe20000000800 */
[----:B------:R-:W-:Y:S01]  /*3600*/  @!PT LDS RZ, [RZ] ;  /* 0x00000000fffff984 */ /* 0x000fe20000000800 */
[----:B------:R2:W-:Y:S06]  /*3610*/  MEMBAR.ALL.CTA ;  /* 0x0000000000007992 */ /* 0x0005ec0000008000 */
[----:B--2---:R-:W2:Y:S01]  /*3620*/  FENCE.VIEW.ASYNC.S ;  /* 0x00000000000073c6 */ /* 0x004ea20000000000 */
[----:B------:R-:W-:Y:S01]  /*3630*/  SEL R11, R11, RZ, P1 ;  /* 0x000000ff0b0b7207 */ /* 0x000fe20000800000 */
[----:B--2---:R2:W-:Y:S01]  /*3640*/  SYNCS.ARRIVE.TRANS64.RED.A1T0 RZ, [R0+URZ], RZ ;  /* 0x000000ff00ff79a7 */ /* 0x0045e200081004ff */
[----:B-1----:R-:W-:-:S02]  /*3650*/  LOP3.LUT P3, RZ, R6, 0x1, RZ, 0xc0, !PT ;  /* 0x0000000106ff7812 */ /* 0x002fc4000786c0ff */
[----:B------:R-:W-:-:S04]  /*3660*/  SEL R5, RZ, 0x1, P1 ;  /* 0x00000001ff057807 */ /* 0x000fc80000800000 */
[----:B------:R-:W-:Y:S02]  /*3670*/  LOP3.LUT R10, R10, R5, RZ, 0x3c, !PT ;  /* 0x000000050a0a7212 */ /* 0x000fe400078e3cff */
[----:B--2---:R-:W-:-:S04]  /*3680*/  SEL R0, RZ, 0x1, P0 ;  /* 0x00000001ff007807 */ /* 0x004fc80000000000 */
[----:B------:R-:W-:Y:S01]  /*3690*/  LOP3.LUT R9, R9, R0, RZ, 0x3c, !PT ;  /* 0x0000000009097212 */ /* 0x000fe200078e3cff */
[----:B------:R-:W-:Y:S06]  /*36a0*/  @P3 BRA `(.L_x_65) ;  /* 0xfffffffc002c3947 */ /* 0x000fec000383ffff */
[----:B------:R-:W-:Y:S01]  /*36b0*/  ULEA UR5, UR6, UR37, 0x3 ;  /* 0x0000002506057291 */ /* 0x000fe2000f8e18ff */
[----:B------:R-:W-:-:S08]  /*36c0*/  SHF.L.U32 R3, R12, 0x1f, RZ ;  /* 0x0000001f0c037819 */ /* 0x000fd000000006ff */
[----:B------:R-:W1:Y:S02]  /*36d0*/  SYNCS.PHASECHK.TRANS64 P0, [UR5+0x1c0], R3 ;  /* 0x0001c003ff0075a7 */ /* 0x000e640008001005 */
[----:B-1----:R-:W-:Y:S05]  /*36e0*/  @P0 BRA `(.L_x_66) ;  /* 0x0000000000080947 */ /* 0x002fea0003800000 */
[----:B------:R-:W1:Y:S02]  /*36f0*/  SYNCS.PHASECHK.TRANS64.TRYWAIT P0, [UR5+0x1c0], R3 ;  /* 0x0001c003ff0075a7 */ /* 0x000e640008001105 */
[----:B-1----:R-:W-:Y:S05]  /*3700*/  @!P0 BRA `(.L_x_67) ;  /* 0x0000006000e08947 */ /* 0x002fea0003800000 */
.L_x_66:
[----:B------:R-:W-:-:S04]  /*3710*/  UIADD3 UR4, UPT, UPT, UR6, 0x1, URZ ;  /* 0x0000000106047890 */ /* 0x000fc8000fffe0ff */
[----:B------:R-:W-:-:S04]  /*3720*/  UISETP.NE.AND UP0, UPT, UR4, 0x2, UPT ;  /* 0x000000020400788c */ /* 0x000fc8000bf05270 */
[----:B------:R-:W-:Y:S02]  /*3730*/  USEL UR7, URZ, 0x1, UP0 ;  /* 0x00000001ff077887 */ /* 0x000fe40008000000 */
[----:B------:R-:W-:-:S04]  /*3740*/  USEL UR4, UR4, URZ, UP0 ;  /* 0x000000ff04047287 */ /* 0x000fc80008000000 */
[----:B------:R-:W-:Y:S01]  /*3750*/  ULEA UR4, UR4, UR37, 0x3 ;  /* 0x0000002504047291 */ /* 0x000fe2000f8e18ff */
[----:B-1----:R-:W-:-:S04]  /*3760*/  LOP3.LUT R3, R12, UR7, RZ, 0x3c, !PT ;  /* 0x000000070c037c12 */ /* 0x002fc8000f8e3cff */
[----:B------:R-:W-:-:S04]  /*3770*/  SHF.L.U32 R0, R3, 0x1f, RZ ;  /* 0x0000001f03007819 */ /* 0x000fc800000006ff */
[----:B------:R-:W1:Y:S02]  /*3780*/  SYNCS.PHASECHK.TRANS64 P0, [UR4+0x1c0], R0 ;  /* 0x0001c000ff0075a7 */ /* 0x000e640008001004 */
[----:B-1----:R-:W-:Y:S05]  /*3790*/  @P0 EXIT ;  /* 0x000000000000094d */ /* 0x002fea0003800000 */
[----:B------:R-:W-:Y:S02]  /*37a0*/  SHF.L.U32 R3, R3, 0x1f, RZ ;  /* 0x0000001f03037819 */ /* 0x000fe400000006ff */
[----:B------:R-:W-:-:S07]  /*37b0*/  MOV R0, UR4 ;  /* 0x0000000400007c02 */ /* 0x000fce0008000f00 */
.L_x_68:
[----:B-1----:R1:W2:Y:S02]  /*37c0*/  SYNCS.PHASECHK.TRANS64.TRYWAIT P0, [R0+URZ+0x1c0], R3 ;  /* 0x0001c003000075a7 */ /* 0x0022a400080011ff */
[----:B--2---:R-:W-:Y:S05]  /*37d0*/  @!P0 NANOSLEEP.SYNCS 0x989680 ;  /* 0x009896800000895d */ /* 0x004fea0003900000 */
[----:B------:R-:W2:Y:S02]  /*37e0*/  @!P0 SYNCS.PHASECHK.TRANS64 P0, [R0+URZ+0x1c0], R3 ;  /* 0x0001c003000085a7 */ /* 0x000ea400080010ff */
[----:B--2---:R-:W-:Y:S05]  /*37f0*/  @P0 EXIT ;  /* 0x000000000000094d */ /* 0x004fea0003800000 */
[----:B------:R-:W-:Y:S05]  /*3800*/  BRA `(.L_x_68) ;  /* 0xfffffffc00ec7947 */ /* 0x000fea000383ffff */
.L_x_61:
[----:B------:R-:W-:-:S09]  /*3810*/  UISETP.NE.AND UP1, UPT, UR8, URZ, UPT ;  /* 0x000000ff0800728c */ /* 0x000fd2000bf25270 */
[----:B------:R-:W-:Y:S05]  /*3820*/  BRA.U UP1, `(.L_x_69) ;  /* 0x0000000d01607547 */ /* 0x000fea000b800000 */
[----:B------:R-:W-:Y:S01]  /*3830*/  UMOV UR4, 0x40 ;  /* 0x0000004000047882 */ /* 0x000fe20000000000 */
[----:B------:R-:W-:Y:S01]  /*3840*/  NOP ;  /* 0x0000000000007918 */ /* 0x000fe20000000000 */
[----:B------:R-:W-:Y:S01]  /*3850*/  ULEA UR4, UR37, UR4, 0x18 ;  /* 0x0000000425047291 */ /* 0x000fe2000f8ec0ff */
[----:B------:R-:W-:Y:S02]  /*3860*/  UMOV UR5, 0x400 ;  /* 0x0000040000057882 */ /* 0x000fe40000000000 */
[----:B------:R-:W-:-:S06]  /*3870*/  ULEA UR37, UR37, UR5, 0x18 ;  /* 0x0000000525257291 */ /* 0x000fcc000f8ec0ff */
[----:B------:R-:W1:Y:S02]  /*3880*/  LDS.U8 R0, [UR4+0x1c] ;  /* 0x00001c04ff007984 */ /* 0x000e640008000000 */
[----:B-1----:R-:W-:-:S13]  /*3890*/  ISETP.NE.AND P0, PT, R0, RZ, PT ;  /* 0x000000ff0000720c */ /* 0x002fda0003f05270 */
[----:B------:R-:W-:Y:S05]  /*38a0*/  @P0 BRA `(.L_x_70) ;  /* 0x0000000000580947 */ /* 0x000fea0003800000 */
[----:B------:R-:W-:-:S13]  /*38b0*/  ELECT P0, URZ, PT ;  /* 0x0000000000ff782f */ /* 0x000fda0003800000 */
[----:B------:R-:W-:Y:S05]  /*38c0*/  @!P0 BRA `(.L_x_71) ;  /* 0x0000000000608947 */ /* 0x000fea0003800000 */
[----:B------:R-:W-:Y:S01]  /*38d0*/  UMOV UR5, 0x10 ;  /* 0x0000001000057882 */ /* 0x000fe20000000000 */
[----:B------:R-:W-:Y:S01]  /*38e0*/  HFMA2 R0, -RZ, RZ, 0, 5.9604644775390625e-08 ;  /* 0x00000001ff007431 */ /* 0x000fe200000001ff */
[----:B------:R-:W-:-:S03]  /*38f0*/  MOV R2, 0xffff ;  /* 0x0000ffff00027802 */ /* 0x000fc60000000f00 */
[----:B------:R-:W-:Y:S04]  /*3900*/  DEPBAR.LE SB1, 0x36 ;  /* 0x00009d800000791a */ /* 0x000fe80000000000 */
[----:B------:R-:W1:Y:S02]  /*3910*/  UTCATOMSWS.FIND_AND_SET.ALIGN UP0, UR5, UR5 ;  /* 0x00000005000575e3 */ /* 0x000e640008000800 */
[----:B-1----:R-:W-:Y:S01]  /*3920*/  MOV R3, UR5 ;  /* 0x0000000500037c02 */ /* 0x002fe20008000f00 */
[----:B------:R-:W-:Y:S06]  /*3930*/  BRA.U UP0, `(.L_x_72) ;  /* 0x0000000100187547 */ /* 0x000fec000b800000 */
.L_x_73:
[----:B------:R-:W-:Y:S05]  /*3940*/  NANOSLEEP 0x64 ;  /* 0x000000640000795d */ /* 0x000fea0003800000 */
[----:B------:R-:W-:-:S05]  /*3950*/  UMOV UR5, 0x10 ;  /* 0x0000001000057882 */ /* 0x000fca0000000000 */
[----:B------:R-:W-:Y:S04]  /*3960*/  DEPBAR.LE SB1, 0x36 ;  /* 0x00009d800000791a */ /* 0x000fe80000000000 */
[----:B------:R-:W1:Y:S02]  /*3970*/  UTCATOMSWS.FIND_AND_SET.ALIGN UP0, UR5, UR5 ;  /* 0x00000005000575e3 */ /* 0x000e640008000800 */
[----:B-1----:R-:W-:Y:S01]  /*3980*/  MOV R3, UR5 ;  /* 0x0000000500037c02 */ /* 0x002fe20008000f00 */
[----:B------:R-:W-:Y:S05]  /*3990*/  BRA.U !UP0, `(.L_x_73) ;  /* 0xfffffffd08e87547 */ /* 0x000fea000b83ffff */
.L_x_72:
[-C--:B------:R-:W-:Y:S02]  /*39a0*/  SHF.L.U32 R2, R2, R3.reuse, RZ ;  /* 0x0000000302027219 */ /* 0x080fe400000006ff */
[----:B------:R-:W-:Y:S01]  /*39b0*/  SHF.L.U32 R0, R0, R3, RZ ;  /* 0x0000000300007219 */ /* 0x000fe200000006ff */
[----:B------:R-:W-:Y:S02]  /*39c0*/  IMAD.SHL.U32 R3, R3, 0x20, RZ ;  /* 0x0000002003037824 */ /* 0x000fe400078e00ff */
[----:B------:R1:W-:Y:S04]  /*39d0*/  ATOMS.OR RZ, [UR4+0x14], R2 ;  /* 0x00001402ffff798c */ /* 0x0003e8000b000004 */
[----:B------:R1:W-:Y:S04]  /*39e0*/  ATOMS.OR RZ, [UR4+0x18], R0 ;  /* 0x00001800ffff798c */ /* 0x0003e8000b000004 */
[----:B------:R1:W-:Y:S01]  /*39f0*/  STS [UR37+0x260], R3 ;  /* 0x00026003ff007988 */ /* 0x0003e20008000825 */
[----:B------:R-:W-:Y:S05]  /*3a00*/  BRA `(.L_x_71) ;  /* 0x0000000000107947 */ /* 0x000fea0003800000 */
.L_x_70:
[----:B------:R-:W-:Y:S02]  /*3a10*/  MOV R0, 0xffffffff ;  /* 0xffffffff00007802 */ /* 0x000fe40000000f00 */
[----:B------:R-:W-:-:S03]  /*3a20*/  MOV R2, 0x3a50 ;  /* 0x00003a5000027802 */ /* 0x000fc60000000f00 */
[----:B------:R1:W-:Y:S04]  /*3a30*/  STS [UR37+0x260], R0 ;  /* 0x00026000ff007988 */ /* 0x0003e80008000825 */
[----:B-1-3-5:R-:W-:Y:S05]  /*3a40*/  CALL.REL.NOINC `($__internal_1_$__cuda_sm10x_tcgen05_guardrail_trap_phase_invalid_during_alloc) ;  /* 0x00000064009c7944 */ /* 0x02afea0003c00000 */
.L_x_71:
[----:B------:R-:W-:Y:S05]  /*3a50*/  WARPSYNC.ALL ;  /* 0x0000000000007948 */ /* 0x000fea0003800000 */
[----:B------:R-:W2:Y:S01]  /*3a60*/  S2UR UR6, SR_CgaCtaId ;  /* 0x00000000000679c3 */ /* 0x000ea20000008800 */
[----:B------:R-:W-:Y:S01]  /*3a70*/  UMOV UR4, 0x400 ;  /* 0x0000040000047882 */ /* 0x000fe20000000000 */
[----:B------:R-:W-:-:S06]  /*3a80*/  NOP ;  /* 0x0000000000007918 */ /* 0x000fcc0000000000 */
[----:B------:R-:W-:Y:S06]  /*3a90*/  BAR.ARV 0x6, 0xa0 ;  /* 0x0182800000007b1d */ /* 0x000fec0000002000 */
[----:B------:R-:W4:Y:S01]  /*3aa0*/  LDCU UR7, c[0x0][0x38c] ;  /* 0x00007180ff0777ac */ /* 0x000f220008000800 */
[----:B------:R-:W-:Y:S01]  /*3ab0*/  IMAD.MOV.U32 R11, RZ, RZ, 0x1 ;  /* 0x00000001ff0b7424 */ /* 0x000fe200078e00ff */
[----:B------:R-:W-:Y:S01]  /*3ac0*/  CS2R R8, SRZ ;  /* 0x0000000000087805 */ /* 0x000fe2000001ff00 */
[----:B------:R-:W-:Y:S01]  /*3ad0*/  IMAD.MOV.U32 R10, RZ, RZ, RZ ;  /* 0x000000ffff0a7224 */ /* 0x000fe200078e00ff */
[----:B------:R-:W-:Y:S01]  /*3ae0*/  UMOV UR18, URZ ;  /* 0x000000ff00127c82 */ /* 0x000fe20008000000 */
[----:B------:R-:W-:Y:S01]  /*3af0*/  UMOV UR17, URZ ;  /* 0x000000ff00117c82 */ /* 0x000fe20008000000 */
[----:B------:R-:W-:Y:S01]  /*3b00*/  UMOV UR20, 0x0 ;  /* 0x0000000000147882 */ /* 0x000fe20000000000 */
[----:B------:R-:W-:Y:S01]  /*3b10*/  UMOV UR21, 0x82004a0 ;  /* 0x082004a000157882 */ /* 0x000fe20000000000 */
[----:B--2---:R-:W-:Y:S01]  /*3b20*/  ULEA UR6, UR6, UR4, 0x18 ;  /* 0x0000000406067291 */ /* 0x004fe2000f8ec0ff */
[----:B------:R-:W2:Y:S03]  /*3b30*/  LDCU UR4, c[0x0][0x38c] ;  /* 0x00007180ff0477ac */ /* 0x000ea60008000800 */
[----:B------:R-:W-:-:S02]  /*3b40*/  UIADD3 UR11, UPT, UPT, UR6, 0x8600, URZ ;  /* 0x00008600060b7890 */ /* 0x000fc4000fffe0ff */
[----:B----4-:R-:W-:-:S03]  /*3b50*/  UIADD3 UR7, UPT, UPT, UR7, 0x1f, URZ ;  /* 0x0000001f07077890 */ /* 0x010fc6000fffe0ff */
[----:B-1----:R-:W1:Y:S01]  /*3b60*/  LDS R0, [UR6+0x260] ;  /* 0x00026006ff007984 */ /* 0x002e620008000800 */
[----:B------:R-:W-:Y:S02]  /*3b70*/  UIADD3 UR12, UPT, UPT, UR6, 0x20600, URZ ;  /* 0x00020600060c7890 */ /* 0x000fe4000fffe0ff */
[----:B------:R-:W-:Y:S02]  /*3b80*/  USHF.R.S32.HI UR5, URZ, 0x1f, UR7 ;  /* 0x0000001fff057899 */ /* 0x000fe40008011407 */
[----:B------:R-:W-:Y:S02]  /*3b90*/  USHF.R.U32.HI UR11, URZ, 0x4, UR11 ;  /* 0x00000004ff0b7899 */ /* 0x000fe4000801160b */
[----:B------:R-:W-:Y:S02]  /*3ba0*/  ULEA.HI UR5, UR5, UR7, URZ, 0x5 ;  /* 0x0000000705057291 */ /* 0x000fe4000f8f28ff */
[----:B------:R-:W-:Y:S02]  /*3bb0*/  USHF.R.U32.HI UR12, URZ, 0x4, UR12 ;  /* 0x00000004ff0c7899 */ /* 0x000fe4000801160c */
[----:B------:R-:W-:-:S02]  /*3bc0*/  USHF.R.S32.HI UR5, URZ, 0x5, UR5 ;  /* 0x00000005ff057899 */ /* 0x000fc40008011405 */
[----:B------:R-:W-:Y:S02]  /*3bd0*/  ULOP3.LUT UR11, UR11, 0x3fff, URZ, 0xc0, !UPT ;  /* 0x00003fff0b0b7892 */ /* 0x000fe4000f8ec0ff */
[----:B------:R-:W-:Y:S02]  /*3be0*/  UISETP.LT.AND UP0, UPT, UR5, 0x1, UPT ;  /* 0x000000010500788c */ /* 0x000fe4000bf01270 */
[----:B------:R-:W-:Y:S02]  /*3bf0*/  ULOP3.LUT UR12, UR12, 0x3fff, URZ, 0xc0, !UPT ;  /* 0x00003fff0c0c7892 */ /* 0x000fe4000f8ec0ff */
[----:B------:R-:W-:Y:S02]  /*3c00*/  USEL UR10, UR5, 0x1, !UP0 ;  /* 0x00000001050a7887 */ /* 0x000fe4000c000000 */
[----:B------:R-:W-:Y:S02]  /*3c10*/  ULOP3.LUT UR11, UR11, 0x10000, URZ, 0xfc, !UPT ;  /* 0x000100000b0b7892 */ /* 0x000fe4000f8efcff */
[----:B------:R-:W-:-:S02]  /*3c20*/  ULOP3.LUT UR12, UR12, 0x10000, URZ, 0xfc, !UPT ;  /* 0x000100000c0c7892 */ /* 0x000fc4000f8efcff */
[----:B------:R-:W-:Y:S02]  /*3c30*/  UIADD3 UR10, UPT, UPT, -UR10, URZ, URZ ;  /* 0x000000ff0a0a7290 */ /* 0x000fe4000fffe1ff */
[----:B--2---:R-:W-:Y:S01]  /*3c40*/  UISETP.GE.AND UP3, UPT, UR4, 0x1, UPT ;  /* 0x000000010400788c */ /* 0x004fe2000bf66270 */
[----:B-1----:R-:W-:-:S15]  /*3c50*/  R2UR UR19, R0 ;  /* 0x00000000001372ca */ /* 0x002fde00000e0000 */
.L_x_80:
[----:B------:R-:W-:Y:S02]  /*3c60*/  LEA R0, R10, UR6, 0x3 ;  /* 0x000000060a007c11 */ /* 0x000fe4000f8e18ff */
[----:B------:R-:W-:Y:S02]  /*3c70*/  SHF.L.U32 R5, R9, 0x1f, RZ ;  /* 0x0000001f09057819 */ /* 0x000fe400000006ff */
[----:B------:R-:W-:Y:S01]  /*3c80*/  PLOP3.LUT P0, PT, PT, PT, UP3, 0x80, 0x8 ;  /* 0x000000000008781c */ /* 0x000fe20003f0f038 */
[----:B------:R-:W-:Y:S01]  /*3c90*/  VIADD R3, R0, 0x1c0 ;  /* 0x000001c000037836 */ /* 0x000fe20000000000 */
[----:B-1----:R-:W1:Y:S02]  /*3ca0*/  SYNCS.PHASECHK.TRANS64.TRYWAIT P1, [R0+URZ+0x1b0], R5 ;  /* 0x0001b005000075a7 */ /* 0x002e6400080211ff */
[----:B-1--4-:R-:W-:Y:S09]  /*3cb0*/  @!P1 BRA `(.L_x_74) ;  /* 0x0000005c008c9947 */ /* 0x012ff20003800000 */
.L_x_181:
[----:B------:R-:W-:Y:S01]  /*3cc0*/  LEA R4, R10, UR6, 0x4 ;  /* 0x000000060a047c11 */ /* 0x000fe2000f8e20ff */
[----:B------:R-:W-:Y:S01]  /*3cd0*/  @UP3 ULEA UR4, UR17, UR6, 0x3 ;  /* 0x0000000611043291 */ /* 0x000fe2000f8e18ff */
[----:B------:R-:W-:Y:S01]  /*3ce0*/  PLOP3.LUT P2, PT, PT, PT, PT, 0x80, 0x8 ;  /* 0x000000000008781c */ /* 0x000fe20003f4f070 */
[----:B------:R-:W-:Y:S01]  /*3cf0*/  ULEA UR9, UR18, UR6, 0x3 ;  /* 0x0000000612097291 */ /* 0x000fe2000f8e18ff */
[----:B------:R-:W-:Y:S02]  /*3d00*/  PRMT R3, RZ, 0x654, R3 ;  /* 0x00000654ff037816 */ /* 0x000fe40000000003 */
[----:B-1----:R-:W1:Y:S01]  /*3d10*/  LDS.128 R4, [R4+0x240] ;  /* 0x0002400004047984 */ /* 0x002e620000000c00 */
[----:B------:R-:W-:Y:S02]  /*3d20*/  @P0 SHF.L.U32 R2, R8, 0x1f, RZ ;  /* 0x0000001f08020819 */ /* 0x000fe400000006ff */
[----:B------:R-:W-:Y:S01]  /*3d30*/  SHF.L.U32 R0, R11, 0x1f, RZ ;  /* 0x0000001f0b007819 */ /* 0x000fe200000006ff */
[----:B------:R-:W-:Y:S01]  /*3d40*/  @!PT LDS RZ, [RZ] ;  /* 0x00000000fffff984 */ /* 0x000fe20000000800 */
[----:B------:R-:W-:Y:S01]  /*3d50*/  @!PT LDS RZ, [RZ] ;  /* 0x00000000fffff984 */ /* 0x000fe20000000800 */
[----:B------:R-:W-:Y:S01]  /*3d60*/  @!PT LDS RZ, [RZ] ;  /* 0x00000000fffff984 */ /* 0x000fe20000000800 */
[----:B------:R-:W-:Y:S01]  /*3d70*/  @!PT LDS RZ, [RZ] ;  /* 0x00000000fffff984 */ /* 0x000fe20000000800 */
[----:B------:R2:W-:Y:S06]  /*3d80*/  MEMBAR.ALL.CTA ;  /* 0x0000000000007992 */ /* 0x0005ec0000008000 */
[----:B--2---:R-:W2:Y:S02]  /*3d90*/  FENCE.VIEW.ASYNC.S ;  /* 0x00000000000073c6 */ /* 0x004ea40000000000 */
[----:B--2---:R2:W-:Y:S01]  /*3da0*/  SYNCS.ARRIVE.TRANS64.RED.A1T0 RZ, [R3+URZ], RZ ;  /* 0x000000ff03ff79a7 */ /* 0x0045e200081004ff */
[----:B------:R2:W4:Y:S01]  /*3db0*/  @P0 SYNCS.PHASECHK.TRANS64.TRYWAIT P2, [UR4], R2 ;  /* 0x00000002ff0005a7 */ /* 0x0005220008041104 */
[----:B-1----:R-:W-:Y:S01]  /*3dc0*/  LOP3.LUT P1, RZ, R6, 0x1, RZ, 0xc0, !PT ;  /* 0x0000000106ff7812 */ /* 0x002fe2000782c0ff */
[----:B------:R-:W1:Y:S02]  /*3dd0*/  SYNCS.PHASECHK.TRANS64.TRYWAIT P0, [UR9+0x1f0], R0 ;  /* 0x0001f000ff0075a7 */ /* 0x000e640008001109 */
[----:B-12-4-:R-:W-:Y:S10]  /*3de0*/  @!P0 BRA `(.L_x_75) ;  /* 0x0000005c00548947 */ /* 0x016ff40003800000 */
.L_x_183:
[----:B------:R-:W-:Y:S01]  /*3df0*/  IADD3 R10, PT, PT, R10, 0x1, RZ ;  /* 0x000000010a0a7810 */ /* 0x000fe20007ffe0ff */
[----:B------:R-:W-:Y:S06]  /*3e00*/  BRA.U !UP3, `(.L_x_76) ;  /* 0x000000010b887547 */ /* 0x000fec000b800000 */
[----:B------:R-:W-:Y:S02]  /*3e10*/  ULEA UR8, UR18, UR19, 0x7 ;  /* 0x0000001312087291 */ /* 0x000fe4000f8e38ff */
[----:B------:R-:W-:Y:S01]  /*3e20*/  UPLOP3.LUT UP4, UPT, UPT, UPT, UPT, 0x40, 0x4 ;  /* 0x000000000004789c */ /* 0x000fe20003f8e870 */
[----:B------:R-:W-:Y:S01]  /*3e30*/  UMOV UR16, UR10 ;  /* 0x0000000a00107c82 */ /* 0x000fe20008000000 */
[----:B------:R-:W-:Y:S01]  /*3e40*/  UMOV UR15, UR5 ;  /* 0x00000005000f7c82 */ /* 0x000fe20008000000 */
[----:B------:R-:W-:-:S08]  /*3e50*/  UMOV UR14, UR17 ;  /* 0x00000011000e7c82 */ /* 0x000fd00008000000 */
.L_x_79:
[----:B------:R-:W-:Y:S02]  /*3e60*/  UIADD3 UR16, UPT, UPT, UR16, 0x1, URZ ;  /* 0x0000000110107890 */ /* 0x000fe4000fffe0ff */
[----:B--2---:R-:W-:Y:S02]  /*3e70*/  ULEA UR7, UR14, UR6, 0x3 ;  /* 0x000000060e077291 */ /* 0x004fe4000f8e18ff */
[----:B------:R-:W-:Y:S01]  /*3e80*/  UISETP.NE.AND UP0, UPT, UR16, URZ, UPT ;  /* 0x000000ff1000728c */ /* 0x000fe2000bf05270 */
[----:B----4-:R-:W-:Y:S10]  /*3e90*/  @P2 BRA `(.L_x_77) ;  /* 0x00000000000c2947 */ /* 0x010ff40003800000 */
[----:B-1----:R-:W-:Y:S04]  /*3ea0*/  SHF.L.U32 R3, R8, 0x1f, RZ ;  /* 0x0000001f08037819 */ /* 0x002fe800000006ff */
[----:B------:R-:W1:Y:S02]  /*3eb0*/  SYNCS.PHASECHK.TRANS64.TRYWAIT P0, [UR7], R3 ;  /* 0x00000003ff0075a7 */ /* 0x000e640008001107 */
[----:B-1----:R-:W-:Y:S05]  /*3ec0*/  @!P0 BRA `(.L_x_78) ;  /* 0x0000005c00348947 */ /* 0x002fea0003800000 */
.L_x_77:
[----:B------:R-:W-:Y:S01]  /*3ed0*/  UISETP.NE.AND UP1, UPT, UR15, 0x1, UPT ;  /* 0x000000010f00788c */ /* 0x000fe2000bf25270 */
[----:B------:R-:W-:Y:S01]  /*3ee0*/  PLOP3.LUT P2, PT, PT, PT, PT, 0x80, 0x8 ;  /* 0x000000000008781c */ /* 0x000fe20003f4f070 */
[----:B------:R-:W-:Y:S02]  /*3ef0*/  UIADD3 UR17, UPT, UPT, UR14, 0x1, URZ ;  /* 0x000000010e117890 */ /* 0x000fe4000fffe0ff */
[----:B------:R-:W-:Y:S02]  /*3f00*/  ULEA UR22, UR14, UR12, 0x8 ;  /* 0x0000000c0e167291 */ /* 0x000fe4000f8e40ff */
[----:B------:R-:W-:Y:S01]  /*3f10*/  UISETP.NE.AND UP2, UPT, UR17, 0x18, UPT ;  /* 0x000000181100788c */ /* 0x000fe2000bf45270 */
[----:B------:R-:W-:Y:S01]  /*3f20*/  PLOP3.LUT P0, PT, PT, PT, UP1, 0x80, 0x8 ;  /* 0x000000000008781c */ /* 0x000fe20003f0f018 */
[----:B------:R-:W-:Y:S02]  /*3f30*/  ULEA UR24, UR14, UR11, 0x8 ;  /* 0x0000000b0e187291 */ /* 0x000fe4000f8e40ff */
[----:B------:R-:W-:Y:S02]  /*3f40*/  USEL UR13, URZ, 0x1, UP2 ;  /* 0x00000001ff0d7887 */ /* 0x000fe40009000000 */
[----:B------:R-:W-:Y:S02]  /*3f50*/  USEL UR17, UR17, URZ, UP2 ;  /* 0x000000ff11117287 */ /* 0x000fe40009000000 */
[----:B------:R-:W-:Y:S02]  /*3f60*/  UIADD3 UR7, UPT, UPT, UR7, 0xc0, URZ ;  /* 0x000000c007077890 */ /* 0x000fe4000fffe0ff */
[----:B------:R-:W-:Y:S01]  /*3f70*/  @UP1 ULEA UR4, UR17, UR6, 0x3 ;  /* 0x0000000611041291 */ /* 0x000fe2000f8e18ff */
[----:B------:R-:W-:Y:S01]  /*3f80*/  LOP3.LUT R8, R8, UR13, RZ, 0x3c, !PT ;  /* 0x0000000d08087c12 */ /* 0x000fe2000f8e3cff */
[----:B------:R-:W-:Y:S01]  /*3f90*/  UMOV UR23, 0xc0004010 ;  /* 0xc000401000177882 */ /* 0x000fe20000000000 */
[----:B------:R-:W-:Y:S01]  /*3fa0*/  UMOV UR25, 0xc0004010 ;  /* 0xc000401000197882 */ /* 0x000fe20000000000 */
[----:B------:R-:W-:Y:S01]  /*3fb0*/  UIADD3 UR15, UPT, UPT, UR15, -0x1, URZ ;  /* 0xffffffff0f0f7890 */ /* 0x000fe2000fffe0ff */
[----:B-1----:R-:W-:Y:S01]  /*3fc0*/  @P0 SHF.L.U32 R0, R8, 0x1f, RZ ;  /* 0x0000001f08000819 */ /* 0x002fe200000006ff */
[----:B------:R-:W-:Y:S03]  /*3fd0*/  UMOV UR14, UR17 ;  /* 0x00000011000e7c82 */ /* 0x000fe60008000000 */
[----:B------:R2:W4:Y:S01]  /*3fe0*/  @P0 SYNCS.PHASECHK.TRANS64.TRYWAIT P2, [UR4], R0 ;  /* 0x00000000ff0005a7 */ /* 0x0005220008041104 */
[----:B------:R2:W-:Y:S01]  /*3ff0*/  UTCIMMA gdesc[UR24], gdesc[UR22], tmem[UR8], tmem[UR20], idesc[UR21], UP4 ;  /* 0x00ff1416180075ea */ /* 0x0005e2000a000108 */
[----:B------:R-:W-:Y:S01]  /*4000*/  UPLOP3.LUT UP4, UPT, UPT, UPT, UPT, 0x80, 0x8 ;  /* 0x000000000008789c */ /* 0x000fe20003f8f070 */
[----:B------:R2:W-:Y:S01]  /*4010*/  UTCBAR [UR7], URZ ;  /* 0x000000ff070073e9 */ /* 0x0005e200080000ff */
[----:B------:R-:W-:Y:S09]  /*4020*/  BRA.U UP0, `(.L_x_79) ;  /* 0xfffffffd008c7547 */ /* 0x000ff2000b83ffff */
.L_x_76:
[----:B------:R-:W-:Y:S01]  /*4030*/  UIADD3 UR18, UPT, UPT, UR18, 0x1, URZ ;  /* 0x0000000112127890 */ /* 0x000fe2000fffe0ff */
[C---:B------:R-:W-:Y:S01]  /*4040*/  ISETP.NE.AND P0, PT, R10.reuse, 0x2, PT ;  /* 0x000000020a00780c */ /* 0x040fe20003f05270 */
[----:B------:R-:W-:Y:S02]  /*4050*/  UIADD3 UR9, UPT, UPT, UR9, 0x1d0, URZ ;  /* 0x000001d009097890 */ /* 0x000fe4000fffe0ff */
[----:B------:R-:W-:Y:S01]  /*4060*/  UISETP.NE.AND UP0, UPT, UR18, 0x4, UPT ;  /* 0x000000041200788c */ /* 0x000fe2000bf05270 */
[----:B-12---:R-:W-:Y:S02]  /*4070*/  SEL R0, RZ, 0x1, P0 ;  /* 0x00000001ff007807 */ /* 0x006fe40000000000 */
[----:B------:R-:W-:Y:S01]  /*4080*/  SEL R10, R10, RZ, P0 ;  /* 0x000000ff0a0a7207 */ /* 0x000fe20000000000 */
[----:B------:R-:W-:Y:S01]  /*4090*/  USEL UR4, URZ, 0x1, UP0 ;  /* 0x00000001ff047887 */ /* 0x000fe20008000000 */
[----:B------:R-:W-:Y:S01]  /*40a0*/  LOP3.LUT R9, R9, R0, RZ, 0x3c, !PT ;  /* 0x0000000009097212 */ /* 0x000fe200078e3cff */
[----:B------:R-:W-:Y:S01]  /*40b0*/  USEL UR18, UR18, URZ, UP0 ;  /* 0x000000ff12127287 */ /* 0x000fe20008000000 */
[----:B------:R1:W-:Y:S03]  /*40c0*/  UTCBAR [UR9], URZ ;  /* 0x000000ff090073e9 */ /* 0x0003e600080000ff */
[----:B------:R-:W-:Y:S01]  /*40d0*/  LOP3.LUT R11, R11, UR4, RZ, 0x3c, !PT ;  /* 0x000000040b0b7c12 */ /* 0x000fe2000f8e3cff */
[----:B------:R-:W-:Y:S07]  /*40e0*/  @P1 BRA `(.L_x_80) ;  /* 0xfffffff800dc1947 */ /* 0x000fee000383ffff */
[----:B------:R-:W2:Y:S01]  /*40f0*/  S2UR UR4, SR_CgaCtaId ;  /* 0x00000000000479c3 */ /* 0x000ea20000008800 */
[----:B------:R-:W-:Y:S01]  /*4100*/  ELECT P0, URZ, PT ;  /* 0x0000000000ff782f */ /* 0x000fe20003800000 */
[----:B------:R-:W-:Y:S01]  /*4110*/  IMAD.MOV.U32 R0, RZ, RZ, 0x1 ;  /* 0x00000001ff007424 */ /* 0x000fe200078e00ff */
[----:B------:R-:W-:Y:S01]  /*4120*/  UIADD3 UR6, UPT, UPT, UR6, 0x1f0, URZ ;  /* 0x000001f006067890 */ /* 0x000fe2000fffe0ff */
[----:B------:R-:W-:Y:S01]  /*4130*/  SHF.L.U32 R3, R11, 0x1f, RZ ;  /* 0x0000001f0b037819 */ /* 0x000fe200000006ff */
[----:B------:R-:W-:-:S03]  /*4140*/  UMOV UR5, 0x40 ;  /* 0x0000004000057882 */ /* 0x000fc60000000000 */
[----:B------:R-:W-:Y:S01]  /*4150*/  UVIRTCOUNT.DEALLOC.SMPOOL 0x80 ;  /* 0x000000800000784c */ /* 0x000fe20000000000 */
[----:B--2---:R-:W-:Y:S02]  /*4160*/  ULEA UR4, UR4, UR5, 0x18 ;  /* 0x0000000504047291 */ /* 0x004fe4000f8ec0ff */
[----:B------:R-:W-:-:S07]  /*4170*/  ULEA UR5, UR18, UR6, 0x3 ;  /* 0x0000000612057291 */ /* 0x000fce000f8e18ff */
[----:B------:R2:W-:Y:S02]  /*4180*/  @P0 STS.U8 [UR4+0x1c], R0 ;  /* 0x00001c00ff000988 */ /* 0x0005e40008000004 */
[----:B------:R-:W3:Y:S02]  /*4190*/  SYNCS.PHASECHK.TRANS64.TRYWAIT P0, [UR5], R3 ;  /* 0x00000003ff0075a7 */ /* 0x000ee40008001105 */
[----:B--23--:R-:W-:Y:S05]  /*41a0*/  @!P0 BRA `(.L_x_81) ;  /* 0x0000005800948947 */ /* 0x00cfea0003800000 */
.L_x_186:
[----:B------:R-:W-:-:S04]  /*41b0*/  UIADD3 UR7, UPT, UPT, UR18, 0x1, URZ ;  /* 0x0000000112077890 */ /* 0x000fc8000fffe0ff */
[----:B------:R-:W-:-:S04]  /*41c0*/  UISETP.NE.AND UP0, UPT, UR7, 0x4, UPT ;  /* 0x000000040700788c */ /* 0x000fc8000bf05270 */
[----:B------:R-:W-:Y:S02]  /*41d0*/  USEL UR8, URZ, 0x1, UP0 ;  /* 0x00000001ff087887 */ /* 0x000fe40008000000 */
[----:B------:R-:W-:-:S04]  /*41e0*/  USEL UR7, UR7, URZ, UP0 ;  /* 0x000000ff07077287 */ /* 0x000fc80008000000 */
[----:B------:R-:W-:Y:S01]  /*41f0*/  ULEA UR5, UR7, UR6, 0x3 ;  /* 0x0000000607057291 */ /* 0x000fe2000f8e18ff */
[----:B------:R-:W-:-:S04]  /*4200*/  LOP3.LUT R2, R11, UR8, RZ, 0x3c, !PT ;  /* 0x000000080b027c12 */ /* 0x000fc8000f8e3cff */
[----:B--2---:R-:W-:-:S04]  /*4210*/  SHF.L.U32 R3, R2, 0x1f, RZ ;  /* 0x0000001f02037819 */ /* 0x004fc800000006ff */
[----:B------:R-:W2:Y:S02]  /*4220*/  SYNCS.PHASECHK.TRANS64.TRYWAIT P0, [UR5], R3 ;  /* 0x00000003ff0075a7 */ /* 0x000ea40008001105 */
[----:B--2---:R-:W-:Y:S05]  /*4230*/  @!P0 BRA `(.L_x_82) ;  /* 0x0000005800888947 */ /* 0x004fea0003800000 */
.L_x_188:
        /* <DEDUP_REMOVED lines=9> */
.L_x_190:
[----:B------:R-:W-:-:S04]  /*42d0*/  UIADD3 UR7, UPT, UPT, UR7, 0x1, URZ ;  /* 0x0000000107077890 */ /* 0x000fc8000fffe0ff */
[----:B------:R-:W-:-:S04]  /*42e0*/  UISETP.NE.AND UP0, UPT, UR7, 0x4, UPT ;  /* 0x000000040700788c */ /* 0x000fc8000bf05270 */
[----:B------:R-:W-:Y:S02]  /*42f0*/  USEL UR5, URZ, 0x1, UP0 ;  /* 0x00000001ff057887 */ /* 0x000fe40008000000 */
[----:B------:R-:W-:-:S04]  /*4300*/  USEL UR7, UR7, URZ, UP0 ;  /* 0x000000ff07077287 */ /* 0x000fc80008000000 */
[----:B------:R-:W-:Y:S01]  /*4310*/  ULEA UR7, UR7, UR6, 0x3 ;  /* 0x0000000607077291 */ /* 0x000fe2000f8e18ff */
[----:B--2---:R-:W-:-:S04]  /*4320*/  LOP3.LUT R3, R2, UR5, RZ, 0x3c, !PT ;  /* 0x0000000502037c12 */ /* 0x004fc8000f8e3cff */
[----:B------:R-:W-:-:S04]  /*4330*/  SHF.L.U32 R3, R3, 0x1f, RZ ;  /* 0x0000001f03037819 */ /* 0x000fc800000006ff */
[----:B------:R-:W2:Y:S02]  /*4340*/  SYNCS.PHASECHK.TRANS64.TRYWAIT P0, [UR7], R3 ;  /* 0x00000003ff0075a7 */ /* 0x000ea40008001107 */
[----:B--2---:R-:W-:Y:S05]  /*4350*/  @!P0 BRA `(.L_x_84) ;  /* 0x0000005800708947 */ /* 0x004fea0003800000 */
.L_x_192:
[----:B------:R-:W-:Y:S01]  /*4360*/  NOP ;  /* 0x0000000000007918 */ /* 0x000fe20000000000 */
[----:B--2---:R-:W2:Y:S01]  /*4370*/  LDS R0, [UR4+0x14] ;  /* 0x00001404ff007984 */ /* 0x004ea20008000800 */
[----:B------:R-:W-:Y:S01]  /*4380*/  ULOP3.LUT UR6, UR19, 0xffff, URZ, 0xc0, !UPT ;  /* 0x0000ffff13067892 */ /* 0x000fe2000f8ec0ff */
[----:B------:R-:W-:Y:S01]  /*4390*/  UMOV UR8, 0xffff ;  /* 0x0000ffff00087882 */ /* 0x000fe20000000000 */
[----:B------:R-:W-:Y:S02]  /*43a0*/  UMOV UR5, 0x1 ;  /* 0x0000000100057882 */ /* 0x000fe40000000000 */
[----:B------:R-:W-:-:S04]  /*43b0*/  USHF.R.U32.HI UR6, URZ, 0x5, UR6 ;  /* 0x00000005ff067899 */ /* 0x000fc80008011606 */
[----:B------:R-:W-:Y:S02]  /*43c0*/  USHF.L.U32 UR8, UR8, UR6, URZ ;  /* 0x0000000608087299 */ /* 0x000fe400080006ff */
[----:B------:R-:W-:-:S04]  /*43d0*/  USHF.L.U32 UR5, UR5, UR6, URZ ;  /* 0x0000000605057299 */ /* 0x000fc800080006ff */
[----:B--2---:R-:W-:-:S04]  /*43e0*/  LOP3.LUT R0, R0, UR8, RZ, 0xc0, !PT ;  /* 0x0000000800007c12 */ /* 0x004fc8000f8ec0ff */
[----:B------:R-:W-:-:S13]  /*43f0*/  ISETP.NE.AND P0, PT, R0, UR8, PT ;  /* 0x0000000800007c0c */ /* 0x000fda000bf05270 */
[----:B------:R-:W-:Y:S05]  /*4400*/  @P0 BRA `(.L_x_85) ;  /* 0x0000000000580947 */ /* 0x000fea0003800000 */
[----:B------:R-:W2:Y:S02]  /*4410*/  LDS R0, [UR4+0x18] ;  /* 0x00001804ff007984 */ /* 0x000ea40008000800 */
[----:B--2---:R-:W-:-:S04]  /*4420*/  LOP3.LUT R0, R0, UR5, RZ, 0xc0, !PT ;  /* 0x0000000500007c12 */ /* 0x004fc8000f8ec0ff */
[----:B------:R-:W-:-:S13]  /*4430*/  ISETP.NE.AND P0, PT, R0, UR5, PT ;  /* 0x0000000500007c0c */ /* 0x000fda000bf05270 */
[----:B------:R-:W-:Y:S05]  /*4440*/  @P0 BRA `(.L_x_86) ;  /* 0x00000000003c0947 */ /* 0x000fea0003800000 */
[----:B------:R-:W2:Y:S01]  /*4450*/  S2R R2, SR_LANEID ;  /* 0x0000000000027919 */ /* 0x000ea20000000000 */
[----:B------:R-:W-:Y:S01]  /*4460*/  ULOP3.LUT UR8, URZ, UR8, URZ, 0x33, !UPT ;  /* 0x00000008ff087292 */ /* 0x000fe2000f8e33ff */
[----:B------:R-:W-:Y:S01]  /*4470*/  LOP3.LUT R4, RZ, UR5, RZ, 0x33, !PT ;  /* 0x00000005ff047c12 */ /* 0x000fe2000f8e33ff */
[----:B------:R-:W-:Y:S02]  /*4480*/  VOTEU.ANY UR7, UPT, PT ;  /* 0x0000000000077886 */ /* 0x000fe400038e0100 */
[----:B------:R-:W-:Y:S01]  /*4490*/  UFLO.U32 UR7, UR7 ;  /* 0x00000007000772bd */ /* 0x000fe200080e0000 */
[----:B------:R-:W3:Y:S01]  /*44a0*/  REDUX UR5, R4 ;  /* 0x00000000040573c4 */ /* 0x000ee20000000000 */
[----:B------:R-:W-:-:S06]  /*44b0*/  IMAD.U32 R0, RZ, RZ, UR8 ;  /* 0x00000008ff007e24 */ /* 0x000fcc000f8e00ff */
[----:B------:R1:W-:Y:S01]  /*44c0*/  UTCATOMSWS.AND URZ, UR8 ;  /* 0x0000000800ff79e3 */ /* 0x0003e20008000000 */
[----:B------:R-:W4:Y:S01]  /*44d0*/  REDUX UR6, R0 ;  /* 0x00000000000673c4 */ /* 0x000f220000000000 */
[----:B--2---:R-:W-:Y:S01]  /*44e0*/  ISETP.EQ.U32.AND P0, PT, R2, UR7, PT ;  /* 0x0000000702007c0c */ /* 0x004fe2000bf02070 */
[----:B---3--:R-:W-:Y:S01]  /*44f0*/  IMAD.U32 R2, RZ, RZ, UR5 ;  /* 0x00000005ff027e24 */ /* 0x008fe2000f8e00ff */
[----:B----4-:R-:W-:-:S11]  /*4500*/  MOV R3, UR6 ;  /* 0x0000000600037c02 */ /* 0x010fd60008000f00 */
[----:B------:R1:W-:Y:S04]  /*4510*/  @P0 ATOMS.AND RZ, [UR4+0x14], R3 ;  /* 0x00001403ffff098c */ /* 0x0003e8000a800004 */
[----:B------:R1:W-:Y:S01]  /*4520*/  @P0 ATOMS.AND RZ, [UR4+0x18], R2 ;  /* 0x00001802ffff098c */ /* 0x0003e2000a800004 */
[----:B------:R-:W-:Y:S05]  /*4530*/  BRA `(.L_x_87) ;  /* 0x0000000000147947 */ /* 0x000fea0003800000 */
.L_x_86:
[----:B------:R-:W-:Y:S02]  /*4540*/  MOV R2, 0x4560 ;  /* 0x0000456000027802 */ /* 0x000fe40000000f00 */
[----:B-1--45:R-:W-:Y:S05]  /*4550*/  CALL.REL.NOINC `($__internal_0_$__cuda_sm10x_tcgen05_guardrail_trap_col_being_dealloced_not_returned_by_alloc) ;  /* 0x0000005800cc7944 */ /* 0x032fea0003c00000 */
[----:B------:R-:W-:Y:S05]  /*4560*/  BRA `(.L_x_87) ;  /* 0x0000000000087947 */ /* 0x000fea0003800000 */
.L_x_85:
[----:B------:R-:W-:Y:S02]  /*4570*/  MOV R2, 0x4590 ;  /* 0x0000459000027802 */ /* 0x000fe40000000f00 */
[----:B-1--45:R-:W-:Y:S05]  /*4580*/  CALL.REL.NOINC `($__internal_2_$__cuda_sm10x_tcgen05_guardrail_trap_unallocated_columns_being_dealloced) ;  /* 0x0000005800d87944 */ /* 0x032fea0003c00000 */
.L_x_87:
[----:B------:R-:W-:Y:S01]  /*4590*/  NOP ;  /* 0x0000000000007918 */ /* 0x000fe20000000000 */
[----:B-1----:R-:W-:Y:S05]  /*45a0*/  EXIT ;  /* 0x000000000000794d */ /* 0x002fea0003800000 */
.L_x_69:
[----:B------:R-:W-:-:S09]  /*45b0*/  UISETP.NE.OR UP2, UPT, UR8, 0x3, !UP2 ;  /* 0x000000030800788c */ /* 0x000fd2000d745670 */
[----:B------:R-:W-:Y:S05]  /*45c0*/  BRA.U UP2, `(.L_x_88) ;  /* 0x0000000d02407547 */ /* 0x000fea000b800000 */
[----:B------:R-:W1:Y:S01]  /*45d0*/  LDC R0, c[0x0][0xb30] ;  /* 0x0002cc00ff007b82 */ /* 0x000e620000000800 */
[----:B------:R-:W2:Y:S01]  /*45e0*/  LDCU.64 UR8, c[0x0][0x888] ;  /* 0x00011100ff0877ac */ /* 0x000ea20008000a00 */
[----:B------:R-:W-:Y:S02]  /*45f0*/  HFMA2 R29, -RZ, RZ, 0, 0 ;  /* 0x00000000ff1d7431 */ /* 0x000fe400000001ff */
[----:B------:R-:W-:Y:S01]  /*4600*/  IMAD.MOV.U32 R31, RZ, RZ, 0x1 ;  /* 0x00000001ff1f7424 */ /* 0x000fe200078e00ff */
[----:B------:R-:W-:Y:S01]  /*4610*/  MOV R23, 0x2000 ;  /* 0x0000200000177802 */ /* 0x000fe20000000f00 */
[----:B------:R-:W4:Y:S01]  /*4620*/  LDCU.64 UR4, c[0x0][0x890] ;  /* 0x00011200ff0477ac */ /* 0x000f220008000a00 */
[----:B------:R-:W-:Y:S01]  /*4630*/  IMAD.MOV.U32 R30, RZ, RZ, RZ ;  /* 0x000000ffff1e7224 */ /* 0x000fe200078e00ff */
[----:B------:R-:W3:Y:S01]  /*4640*/  LDC R19, c[0x0][0x370] ;  /* 0x0000dc00ff137b82 */ /* 0x000ee20000000800 */
[----:B------:R-:W-:Y:S01]  /*4650*/  UMOV UR7, 0x400 ;  /* 0x0000040000077882 */ /* 0x000fe20000000000 */
[----:B------:R-:W-:-:S02]  /*4660*/  UPLOP3.LUT UP1, UPT, UPT, UPT, UPT, 0x40, 0x4 ;  /* 0x000000000004789c */ /* 0x000fc40003f2e870 */
[----:B------:R-:W-:-:S04]  /*4670*/  ULEA UR7, UR37, UR7, 0x18 ;  /* 0x0000000725077291 */ /* 0x000fc8000f8ec0ff */
[----:B------:R-:W3:Y:S01]  /*4680*/  LDC R2, c[0x0][0xb0c] ;  /* 0x0002c300ff027b82 */ /* 0x000ee20000000800 */
[----:B------:R-:W-:Y:S02]  /*4690*/  UIADD3 UR13, UPT, UPT, UR7, 0x188, URZ ;  /* 0x00000188070d7890 */ /* 0x000fe4000fffe0ff */
[----:B--2---:R-:W-:Y:S02]  /*46a0*/  UISETP.NE.U32.AND UP2, UPT, UR8, URZ, UPT ;  /* 0x000000ff0800728c */ /* 0x004fe4000bf45070 */
[----:B------:R-:W-:Y:S02]  /*46b0*/  UIADD3 UR17, UPT, UPT, UR7, 0x180, URZ ;  /* 0x0000018007117890 */ /* 0x000fe4000fffe0ff */
[----:B----4-:R-:W-:Y:S01]  /*46c0*/  UISETP.NE.U32.AND UP3, UPT, UR4, URZ, UPT ;  /* 0x000000ff0400728c */ /* 0x010fe2000bf65070 */
[----:B------:R-:W2:Y:S01]  /*46d0*/  LDC R18, c[0x0][0xb20] ;  /* 0x0002c800ff127b82 */ /* 0x000ea20000000800 */
[----:B-1----:R-:W-:Y:S01]  /*46e0*/  ISETP.NE.AND P1, PT, R0, 0x1, PT ;  /* 0x000000010000780c */ /* 0x002fe20003f25270 */
[----:B------:R-:W-:-:S02]  /*46f0*/  UISETP.NE.AND.EX UP2, UPT, UR9, URZ, UPT, UP2 ;  /* 0x000000ff0900728c */ /* 0x000fc4000bf45320 */
[----:B------:R-:W-:Y:S02]  /*4700*/  UPRMT UR13, UR37, 0x654, UR13 ;  /* 0x00000654250d7896 */ /* 0x000fe4000800000d */
[----:B------:R-:W-:Y:S02]  /*4710*/  UISETP.NE.AND.EX UP3, UPT, UR5, URZ, UPT, UP3 ;  /* 0x000000ff0500728c */ /* 0x000fe4000bf65330 */
[----:B------:R-:W1:Y:S08]  /*4720*/  LDC.64 R32, c[0x0][0x348] ;  /* 0x0000d200ff207b82 */ /* 0x000e700000000a00 */
[----:B------:R-:W4:Y:S08]  /*4730*/  LDC.64 R16, c[0x0][0xb10] ;  /* 0x0002c400ff107b82 */ /* 0x000f300000000a00 */
[----:B------:R-:W1:Y:S08]  /*4740*/  LDC.64 R6, c[0x0][0xb18] ;  /* 0x0002c600ff067b82 */ /* 0x000e700000000a00 */
[----:B------:R-:W1:Y:S08]  /*4750*/  LDC.64 R4, c[0x0][0xb28] ;  /* 0x0002ca00ff047b82 */ /* 0x000e700000000a00 */
[----:B--23--:R-:W1:Y:S02]  /*4760*/  LDC R22, c[0x0][0x374] ;  /* 0x0000dd00ff167b82 */ /* 0x00ce640000000800 */
.L_x_97:
[C---:B------:R-:W-:Y:S02]  /*4770*/  LEA R0, R30.reuse, UR7, 0x3 ;  /* 0x000000071e007c11 */ /* 0x040fe4000f8e18ff */
[----:B------:R-:W-:Y:S02]  /*4780*/  SHF.L.U32 R3, R29, 0x1f, RZ ;  /* 0x0000001f1d037819 */ /* 0x000fe400000006ff */
[----:B------:R-:W-:Y:S02]  /*4790*/  LEA R24, R30, UR7, 0x4 ;  /* 0x000000071e187c11 */ /* 0x000fe4000f8e20ff */
[----:B--2---:R-:W2:Y:S02]  /*47a0*/  SYNCS.PHASECHK.TRANS64.TRYWAIT P0, [R0+URZ+0x1b0], R3 ;  /* 0x0001b003000075a7 */ /* 0x004ea400080011ff */
[----:B--2---:R-:W-:Y:S05]  /*47b0*/  @!P0 BRA `(.L_x_89) ;  /* 0x0000005400708947 */ /* 0x004fea0003800000 */
.L_x_193:
[----:B------:R-:W-:Y:S01]  /*47c0*/  ISETP.GE.AND P0, PT, R72, 0x1, PT ;  /* 0x000000014800780c */ /* 0x000fe20003f06270 */
[----:B------:R-:W3:Y:S01]  /*47d0*/  LDS.128 R24, [R24+0x240] ;  /* 0x0002400018187984 */ /* 0x000ee20000000c00 */
[----:B--2---:R-:W-:Y:S01]  /*47e0*/  VIADD R0, R0, 0x1c0 ;  /* 0x000001c000007836 */ /* 0x004fe20000000000 */
[----:B------:R-:W-:Y:S01]  /*47f0*/  @!PT LDS RZ, [RZ] ;  /* 0x00000000fffff984 */ /* 0x000fe20000000800 */
[----:B------:R-:W-:Y:S01]  /*4800*/  @!PT LDS RZ, [RZ] ;  /* 0x00000000fffff984 */ /* 0x000fe20000000800 */
[----:B------:R-:W-:Y:S01]  /*4810*/  @!PT LDS RZ, [RZ] ;  /* 0x00000000fffff984 */ /* 0x000fe20000000800 */
[----:B------:R-:W-:Y:S01]  /*4820*/  @!PT LDS RZ, [RZ] ;  /* 0x00000000fffff984 */ /* 0x000fe20000000800 */
[----:B------:R2:W-:Y:S06]  /*4830*/  MEMBAR.ALL.CTA ;  /* 0x0000000000007992 */ /* 0x0005ec0000008000 */
[----:B--2---:R-:W2:Y:S01]  /*4840*/  FENCE.VIEW.ASYNC.S ;  /* 0x00000000000073c6 */ /* 0x004ea20000000000 */
[----:B------:R-:W-:Y:S04]  /*4850*/  PRMT R0, RZ, 0x654, R0 ;  /* 0x00000654ff007816 */ /* 0x000fe80000000000 */
[----:B--2---:R2:W-:Y:S01]  /*4860*/  SYNCS.ARRIVE.TRANS64.RED.A1T0 RZ, [R0+URZ], RZ ;  /* 0x000000ff00ff79a7 */ /* 0x0045e200081004ff */
[----:B---3--:R-:W-:Y:S11]  /*4870*/  LOP3.LUT P3, RZ, R26, 0x1, RZ, 0xc0, !PT ;  /* 0x000000011aff7812 */ /* 0x008ff6000786c0ff */
[----:B------:R-:W-:Y:S02]  /*4880*/  @!UPT UIADD3 URZ, UPT, UPT, URZ, URZ, URZ ;  /* 0x000000fffffff290 */ /* 0x000fe4000fffe0ff */
[----:B------:R-:W-:Y:S02]  /*4890*/  @P3 MOV R13, R24 ;  /* 0x00000018000d3202 */ /* 0x000fe40000000f00 */
[----:B------:R-:W-:Y:S01]  /*48a0*/  @P3 LOP3.LUT R8, R25, 0xffff, RZ, 0xc0, !PT ;  /* 0x0000ffff19083812 */ /* 0x000fe200078ec0ff */
[----:B--2---:R-:W-:Y:S06]  /*48b0*/  @!P0 BRA `(.L_x_90) ;  /* 0x0000000000a48947 */ /* 0x004fec0003800000 */
[----:B-1----:R-:W-:Y:S01]  /*48c0*/  IMAD.HI.U32 R35, R22, R7, RZ ;  /* 0x0000000716237227 */ /* 0x002fe200078e00ff */
[----:B------:R-:W-:Y:S02]  /*48d0*/  ISETP.NE.AND P0, PT, R6, 0x1, PT ;  /* 0x000000010600780c */ /* 0x000fe40003f05270 */
[----:B------:R-:W-:Y:S01]  /*48e0*/  ISETP.NE.AND P2, PT, R72, 0x1, PT ;  /* 0x000000014800780c */ /* 0x000fe20003f45270 */
[----:B----4-:R-:W-:Y:S01]  /*48f0*/  IMAD.HI.U32 R34, R19, R16, RZ ;  /* 0x0000001013227227 */ /* 0x010fe200078e00ff */
[----:B------:R-:W-:Y:S02]  /*4900*/  SHF.R.U32.HI R35, RZ, R18, R35 ;  /* 0x00000012ff237219 */ /* 0x000fe40000011623 */
[----:B------:R-:W-:Y:S01]  /*4910*/  ISETP.NE.AND P4, PT, R2, 0x1, PT ;  /* 0x000000010200780c */ /* 0x000fe20003f85270 */
[----:B------:R-:W-:Y:S01]  /*4920*/  IMAD.HI.U32 R36, R13, R16, RZ ;  /* 0x000000100d247227 */ /* 0x000fe200078e00ff */
[----:B------:R-:W-:Y:S02]  /*4930*/  SHF.R.U32.HI R34, RZ, R17, R34 ;  /* 0x00000011ff227219 */ /* 0x000fe40000011622 */
[----:B------:R-:W-:Y:S01]  /*4940*/  SEL R3, R22, R35, !P0 ;  /* 0x0000002316037207 */ /* 0x000fe20004000000 */
[C---:B------:R-:W-:Y:S01]  /*4950*/  IMAD.HI.U32 R35, R8.reuse, R7, RZ ;  /* 0x0000000708237227 */ /* 0x040fe200078e00ff */
[----:B------:R-:W-:Y:S02]  /*4960*/  SEL R11, R19, R34, !P4 ;  /* 0x00000022130b7207 */ /* 0x000fe40006000000 */
[----:B------:R-:W-:Y:S01]  /*4970*/  SHF.R.U32.HI R36, RZ, R17, R36 ;  /* 0x00000011ff247219 */ /* 0x000fe20000011624 */
[----:B------:R-:W-:Y:S01]  /*4980*/  IMAD.HI.U32 R38, R3, R4, RZ ;  /* 0x0000000403267227 */ /* 0x000fe200078e00ff */
[----:B------:R-:W-:Y:S03]  /*4990*/  SHF.R.U32.HI R35, RZ, R18, R35 ;  /* 0x00000012ff237219 */ /* 0x000fe60000011623 */
[----:B------:R-:W-:Y:S01]  /*49a0*/  IMAD.HI.U32 R34, R11, R4, RZ ;  /* 0x000000040b227227 */ /* 0x000fe200078e00ff */
[----:B------:R-:W-:Y:S02]  /*49b0*/  @P2 SHF.R.U32.HI R3, RZ, R5, R38 ;  /* 0x00000005ff032219 */ /* 0x000fe40000011626 */
[----:B------:R-:W-:Y:S02]  /*49c0*/  SEL R9, R8, R35, !P0 ;  /* 0x0000002308097207 */ /* 0x000fe40004000000 */
[----:B------:R-:W-:Y:S01]  /*49d0*/  @P2 SHF.R.U32.HI R11, RZ, R5, R34 ;  /* 0x00000005ff0b2219 */ /* 0x000fe20000011622 */
[C---:B------:R-:W-:Y:S01]  /*49e0*/  IMAD R10, R72.reuse, R3, RZ ;  /* 0x00000003480a7224 */ /* 0x040fe200078e02ff */
[----:B------:R-:W-:Y:S01]  /*49f0*/  SEL R3, R13, R36, !P4 ;  /* 0x000000240d037207 */ /* 0x000fe20006000000 */
[C---:B------:R-:W-:Y:S03]  /*4a00*/  IMAD.HI.U32 R14, R9.reuse, R4, RZ ;  /* 0x00000004090e7227 */ /* 0x040fe600078e00ff */
[----:B------:R-:W-:Y:S01]  /*4a10*/  ISETP.GE.AND P0, PT, R9, R10, PT ;  /* 0x0000000a0900720c */ /* 0x000fe20003f06270 */
[C---:B------:R-:W-:Y:S01]  /*4a20*/  IMAD R12, R72.reuse, R11, RZ ;  /* 0x0000000b480c7224 */ /* 0x040fe200078e02ff */
[-C--:B------:R-:W-:Y:S04]  /*4a30*/  SHF.R.U32.HI R14, RZ, R5.reuse, R14 ;  /* 0x00000005ff0e7219 */ /* 0x080fe8000001160e */
[----:B------:R-:W-:Y:S02]  /*4a40*/  ISETP.GE.OR P0, PT, R3, R12, P0 ;  /* 0x0000000c0300720c */ /* 0x000fe40000706670 */
[----:B------:R-:W-:Y:S05]  /*4a50*/  SEL R15, R9, R14, !P2 ;  /* 0x0000000e090f7207 */ /* 0x000fea0005000000 */
[----:B------:R-:W-:Y:S04]  /*4a60*/  IMAD.MOV R14, RZ, RZ, -R15 ;  /* 0x000000ffff0e7224 */ /* 0x000fe800078e0a0f */
[----:B------:R-:W-:Y:S02]  /*4a70*/  IMAD R14, R72, R14, R9 ;  /* 0x0000000e480e7224 */ /* 0x000fe400078e0209 */
[C---:B------:R-:W-:Y:S05]  /*4a80*/  @!P0 IMAD.HI.U32 R10, R3.reuse, R4, RZ ;  /* 0x00000004030a8227 */ /* 0x040fea00078e00ff */
[----:B------:R-:W-:Y:S04]  /*4a90*/  @!P0 SHF.R.U32.HI R10, RZ, R5, R10 ;  /* 0x00000005ff0a8219 */ /* 0x000fe8000001160a */
[----:B------:R-:W-:Y:S01]  /*4aa0*/  @!P0 SEL R0, R3, R10, !P2 ;  /* 0x0000000a03008207 */ /* 0x000fe20005000000 */
[----:B------:R-:W-:Y:S03]  /*4ab0*/  IMAD.MOV R10, RZ, RZ, -R3 ;  /* 0x000000ffff0a7224 */ /* 0x000fe600078e0a03 */
[----:B------:R-:W-:Y:S01]  /*4ac0*/  @!P0 IADD3 R15, PT, PT, R15, -R0, RZ ;  /* 0x800000000f0f8210 */ /* 0x000fe20007ffe0ff */
[----:B------:R-:W-:Y:S01]  /*4ad0*/  @!P0 IMAD R0, R11, R14, R0 ;  /* 0x0000000e0b008224 */ /* 0x000fe200078e0200 */
[----:B------:R-:W-:Y:S01]  /*4ae0*/  IADD3 R11, PT, PT, -R9, RZ, RZ ;  /* 0x000000ff090b7210 */ /* 0x000fe20007ffe1ff */
[----:B------:R-:W-:Y:S02]  /*4af0*/  IMAD R13, R2, R10, R13 ;  /* 0x0000000a020d7224 */ /* 0x000fe400078e020d */
[----:B------:R-:W-:Y:S02]  /*4b00*/  @!P0 IMAD R9, R15, R72, R3 ;  /* 0x000000480f098224 */ /* 0x000fe400078e0203 */
[----:B------:R-:W-:Y:S02]  /*4b10*/  @!P0 IMAD.MOV.U32 R3, RZ, RZ, R0 ;  /* 0x000000ffff038224 */ /* 0x000fe400078e0000 */
[----:B------:R-:W-:Y:S02]  /*4b20*/  IMAD R8, R6, R11, R8 ;  /* 0x0000000b06087224 */ /* 0x000fe400078e0208 */
[----:B------:R-:W-:Y:S02]  /*4b30*/  IMAD R13, R3, R2, R13 ;  /* 0x00000002030d7224 */ /* 0x000fe400078e020d */
[----:B------:R-:W-:Y:S02]  /*4b40*/  IMAD R8, R9, R6, R8 ;  /* 0x0000000609087224 */ /* 0x000fe400078e0208 */
.L_x_90:
[----:B------:R-:W-:Y:S05]  /*4b50*/  BRA.U UP1, `(.L_x_91) ;  /* 0x0000000101107547 */ /* 0x000fea000b800000 */
[----:B------:R-:W-:Y:S04]  /*4b60*/  MOV R0, UR6 ;  /* 0x0000000600007c02 */ /* 0x000fe80008000f00 */
[----:B------:R-:W-:Y:S04]  /*4b70*/  SHF.L.U32 R3, R0, 0x1f, RZ ;  /* 0x0000001f00037819 */ /* 0x000fe800000006ff */
[----:B------:R-:W2:Y:S02]  /*4b80*/  SYNCS.PHASECHK.TRANS64.TRYWAIT P0, [UR7+0x1a8], R3 ;  /* 0x0001a803ff0075a7 */ /* 0x000ea40008001107 */
[----:B--2---:R-:W-:Y:S05]  /*4b90*/  @!P0 BRA `(.L_x_92) ;  /* 0x00000050008c8947 */ /* 0x004fea0003800000 */
.L_x_91:
[----:B------:R-:W-:Y:S02]  /*4ba0*/  R2UR UR19, R21 ;  /* 0x00000000151372ca */ /* 0x000fe400000e0000 */
[----:B------:R-:W-:Y:S02]  /*4bb0*/  R2UR UR18, R20 ;  /* 0x00000000141272ca */ /* 0x000fe400000e0000 */
[----:B------:R-:W-:Y:S02]  /*4bc0*/  ISETP.NE.U32.AND P2, PT, RZ, UR4, PT ;  /* 0x00000004ff007c0c */ /* 0x000fe4000bf45070 */
[----:B------:R-:W-:Y:S02]  /*4bd0*/  SHF.L.U32 R12, R31, 0x1f, RZ ;  /* 0x0000001f1f0c7819 */ /* 0x000fe400000006ff */
[----:B------:R-:W-:Y:S05]  /*4be0*/  ISETP.NE.AND.EX P2, PT, RZ, UR5, PT, P2 ;  /* 0x00000005ff007c0c */ /* 0x000fea000bf45320 */
[----:B------:R-:W-:Y:S02]  /*4bf0*/  USHF.L.U32 UR19, UR19, 0x7, URZ ;  /* 0x0000000713137899 */ /* 0x000fe400080006ff */
[----:B------:R-:W-:Y:S01]  /*4c00*/  USHF.L.U32 UR18, UR18, 0x7, URZ ;  /* 0x0000000712127899 */ /* 0x000fe200080006ff */
[----:B------:R-:W-:Y:S11]  /*4c10*/  BRA.U !UP3, `(.L_x_93) ;  /* 0x000000010b347547 */ /* 0x000ff6000b800000 */
[----:B------:R-:W-:Y:S01]  /*4c20*/  UPLOP3.LUT UP0, UPT, UPT, UPT, UP2, 0x80, 0x8 ;  /* 0x000000000008789c */ /* 0x000fe20003f0f020 */
[----:B--2---:R-:W-:Y:S02]  /*4c30*/  HFMA2 R0, -RZ, RZ, 0, 5.9604644775390625e-08 ;  /* 0x00000001ff007431 */ /* 0x004fe400000001ff */
[----:B------:R-:W-:Y:S03]  /*4c40*/  IMAD.MOV.U32 R151, RZ, RZ, 0x1 ;  /* 0x00000001ff977424 */ /* 0x000fe600078e00ff */
[----:B------:R-:W-:Y:S05]  /*4c50*/  PLOP3.LUT P0, PT, PT, PT, UP0, 0x80, 0x8 ;  /* 0x000000000008781c */ /* 0x000fea0003f0f008 */
[----:B------:R-:W2:Y:S01]  /*4c60*/  @UP0 LDCU.64 UR10, c[0x0][0x888] ;  /* 0x00011100ff0a07ac */ /* 0x000ea20008000a00 */
[----:B------:R-:W-:Y:S07]  /*4c70*/  @UP0 UIMAD UR8, UR36, UR4, URZ ;  /* 0x00000004240802a4 */ /* 0x000fee000f8e02ff */
[----:B------:R-:W-:Y:S01]  /*4c80*/  @!P0 PRMT R151, R0, 0x7610, R151 ;  /* 0x0000761000978816 */ /* 0x000fe20000000097 */
[----:B--2---:R-:W-:Y:S03]  /*4c90*/  @UP0 UIMAD.WIDE UR10, UR8, 0x4, UR10 ;  /* 0x00000004080a08a5 */ /* 0x004fe6000f8e020a */
[----:B------:R-:W2:Y:S03]  /*4ca0*/  @!UP0 LDCU UR8, c[0x0][0x880] ;  /* 0x00011000ff0887ac */ /* 0x000ea60008000800 */
[----:B------:R-:W-:Y:S01]  /*4cb0*/  IMAD.U32 R10, RZ, RZ, UR10 ;  /* 0x0000000aff0a7e24 */ /* 0x000fe2000f8e00ff */
[----:B------:R-:W-:Y:S05]  /*4cc0*/  MOV R11, UR11 ;  /* 0x0000000b000b7c02 */ /* 0x000fea0008000f00 */
[----:B-----5:R3:W5:Y:S02]  /*4cd0*/  @P0 LDG.E R82, desc[UR46][R10.64] ;  /* 0x0000002e0a520981 */ /* 0x020764000c1e1900 */
[----:B--23--:R-:W-:Y:S07]  /*4ce0*/  @!P0 IMAD.U32 R82, RZ, RZ, UR8 ;  /* 0x00000008ff528e24 */ /* 0x00cfee000f8e00ff */
.L_x_93:
[----:B-----5:R-:W-:Y:S01]  /*4cf0*/  @!P2 ISETP.EQ.AND P0, PT, R82, RZ, PT ;  /* 0x000000ff5200a20c */ /* 0x020fe20003f02270 */
[----:B------:R-:W-:Y:S01]  /*4d00*/  @!UPT UIADD3 URZ, UPT, UPT, URZ, URZ, URZ ;  /* 0x000000fffffff290 */ /* 0x000fe2000fffe0ff */
[----:B------:R-:W-:Y:S11]  /*4d10*/  @!P2 BRA `(.L_x_94) ;  /* 0x000000000014a947 */ /* 0x000ff60003800000 */
[----:B------:R-:W-:Y:S02]  /*4d20*/  LOP3.LUT P2, RZ, R151, 0xff, RZ, 0xc0, !PT ;  /* 0x000000ff97ff7812 */ /* 0x000fe4000784c0ff */
[----:B------:R-:W-:Y:S04]  /*4d30*/  PLOP3.LUT P0, PT, PT, PT, UP0, 0x80, 0x8 ;  /* 0x000000000008781c */ /* 0x000fe80003f0f008 */
[----:B------:R-:W-:Y:S07]  /*4d40*/  PLOP3.LUT P0, PT, P0, PT, PT, 0x8, 0x80 ;  /* 0x000000000080781c */ /* 0x000fee000070e170 */
[----:B------:R-:W-:Y:S11]  /*4d50*/  @P2 ISETP.EQ.AND P0, PT, R82, RZ, PT ;  /* 0x000000ff5200220c */ /* 0x000ff60003f02270 */
[----:B------:R-:W-:Y:S02]  /*4d60*/  @!UPT UIADD3 URZ, UPT, UPT, URZ, URZ, URZ ;  /* 0x000000fffffff290 */ /* 0x000fe4000fffe0ff */
.L_x_94:
[----:B------:R-:W3:Y:S01]  /*4d70*/  SYNCS.PHASECHK.TRANS64.TRYWAIT P2, [UR7+0x190], R12 ;  /* 0x0001900cff0075a7 */ /* 0x000ee20008041107 */
[----:B------:R-:W-:Y:S04]  /*4d80*/  ELECT P4, URZ, PT ;  /* 0x0000000000ff782f */ /* 0x000fe80003880000 */
[----:B------:R-:W-:Y:S11]  /*4d90*/  PLOP3.LUT P4, PT, P0, P4, PT, 0xf2, 0x2f ;  /* 0x00000000002f781c */ /* 0x000ff60000789e72 */
[----:B------:R-:W-:Y:S02]  /*4da0*/  @!UPT UIADD3 URZ, UPT, UPT, URZ, URZ, URZ ;  /* 0x000000fffffff290 */ /* 0x000fe4000fffe0ff */
[----:B-1----:R-:W-:Y:S05]  /*4db0*/  @!P4 IADD3 R21, P0, PT, R32, 0x580, RZ ;  /* 0x000005802015c810 */ /* 0x002fea0007f1e0ff */
[----:B------:R-:W-:Y:S01]  /*4dc0*/  @!P4 IMAD.X R20, RZ, RZ, R33, P0 ;  /* 0x000000ffff14c224 */ /* 0x000fe200000e0621 */
[----:B---3--:R-:W-:Y:S07]  /*4dd0*/  @!P2 BRA `(.L_x_95) ;  /* 0x000000500014a947 */ /* 0x008fee0003800000 */
.L_x_196:
[----:B------:R-:W3:Y:S01]  /*4de0*/  LDC.64 R14, c[0x0][0xb10] ;  /* 0x0002c400ff0e7b82 */ /* 0x000ee20000000a00 */
[----:B------:R-:W-:Y:S01]  /*4df0*/  @!P4 R2UR UR8, R20 ;  /* 0x000000001408c2ca */ /* 0x000fe200000e0000 */
[----:B------:R-:W-:Y:S01]  /*4e00*/  VOTEU.ALL UP1, P4 ;  /* 0x0000000000ff7886 */ /* 0x000fe20002020000 */
[----:B------:R-:W-:Y:S01]  /*4e10*/  @!P4 R2UR UR9, R21 ;  /* 0x000000001509c2ca */ /* 0x000fe200000e0000 */
[----:B------:R-:W-:Y:S01]  /*4e20*/  UMOV UR10, 0x0 ;  /* 0x00000000000a7882 */ /* 0x000fe20000000000 */
[----:B------:R-:W-:Y:S03]  /*4e30*/  UMOV UR11, 0x10000000 ;  /* 0x10000000000b7882 */ /* 0x000fe60000000000 */
[----:B------:R-:W5:Y:S01]  /*4e40*/  LDC.64 R10, c[0x0][0xb18] ;  /* 0x0002c600ff0a7b82 */ /* 0x000f620000000a00 */
[----:B------:R-:W-:Y:S01]  /*4e50*/  @!UP1 UIADD3 UR16, UPT, UPT, UR7, 0x400, URZ ;  /* 0x0000040007109890 */ /* 0x000fe2000fffe0ff */
[----:B------:R-:W-:Y:S01]  /*4e60*/  @P3 SHF.R.U32.HI R28, RZ, 0x10, R25 ;  /* 0x00000010ff1c3819 */ /* 0x000fe20000011619 */
[----:B------:R-:W-:Y:S01]  /*4e70*/  VOTEU.ALL UP1, P4 ;  /* 0x0000000000ff7886 */ /* 0x000fe20002020000 */
[----:B------:R-:W-:Y:S01]  /*4e80*/  UMOV UR20, UR36 ;  /* 0x0000002400147c82 */ /* 0x000fe20008000000 */
[----:B------:R-:W-:Y:S03]  /*4e90*/  VIADD R30, R30, 0x1 ;  /* 0x000000011e1e7836 */ /* 0x000fe60000000000 */
[----:B--2---:R-:W2:Y:S01]  /*4ea0*/  @!P1 LDC R0, c[0x0][0xb20] ;  /* 0x0002c800ff009b82 */ /* 0x004ea20000000800 */
[----:B------:R-:W-:Y:S01]  /*4eb0*/  IMAD.U32 R21, RZ, RZ, UR8 ;  /* 0x00000008ff157e24 */ /* 0x000fe2000f8e00ff */
[----:B------:R-:W-:Y:S06]  /*4ec0*/  UPRMT UR8, UR37, 0x654, UR17 ;  /* 0x0000065425087896 */ /* 0x000fec0008000011 */
[----:B-1----:R-:W1:Y:S01]  /*4ed0*/  @!P1 LDC R3, c[0x0][0xb0c] ;  /* 0x0002c300ff039b82 */ /* 0x002e620000000800 */
[----:B------:R-:W-:Y:S01]  /*4ee0*/  IMAD.U32 R20, RZ, RZ, UR9 ;  /* 0x00000009ff147e24 */ /* 0x000fe2000f8e00ff */
[----:B------:R-:W-:Y:S04]  /*4ef0*/  @!P4 R2UR UR15, R21 ;  /* 0x00000000150fc2ca */ /* 0x000fe800000e0000 */
[----:B------:R-:W-:Y:S01]  /*4f00*/  @!P4 R2UR UR14, R20 ;  /* 0x00000000140ec2ca */ /* 0x000fe200000e0000 */
[----:B------:R-:W-:Y:S11]  /*4f10*/  @!P4 IMAD.MOV.U32 R20, RZ, RZ, 0x2000 ;  /* 0x00002000ff14c424 */ /* 0x000ff600078e00ff */
[----:B------:R-:W-:Y:S01]  /*4f20*/  @!UPT UIADD3 URZ, UPT, UPT, URZ, URZ, URZ ;  /* 0x000000fffffff290 */ /* 0x000fe2000fffe0ff */
[----:B------:R1:W-:Y:S01]  /*4f30*/  @!UP1 UTMALDG.3D [UR16], [UR14], desc[UR10] ;  /* 0x00000a100e0095b4 */ /* 0x0003e20008011000 */
[----:B------:R1:W-:Y:S02]  /*4f40*/  @!P4 SYNCS.ARRIVE.TRANS64.RED.A0TR RZ, [UR7+0x180], R20 ;  /* 0x00018014ffffc9a7 */ /* 0x0003e40008300407 */
[----:B-1----:R-:W-:Y:S01]  /*4f50*/  @!P1 ISETP.NE.AND P2, PT, R3, 0x1, PT ;  /* 0x000000010300980c */ /* 0x002fe20003f45270 */
[C---:B---3--:R-:W-:Y:S01]  /*4f60*/  @!P1 IMAD.HI.U32 R14, R13.reuse, R14, RZ ;  /* 0x0000000e0d0e9227 */ /* 0x048fe200078e00ff */
[----:B-----5:R-:W-:Y:S03]  /*4f70*/  @!P1 ISETP.NE.AND P0, PT, R10, 0x1, PT ;  /* 0x000000010a00980c */ /* 0x020fe60003f05270 */
[C---:B------:R-:W-:Y:S01]  /*4f80*/  @!P1 IMAD.HI.U32 R11, R8.reuse, R11, RZ ;  /* 0x0000000b080b9227 */ /* 0x040fe200078e00ff */
[----:B------:R-:W-:Y:S04]  /*4f90*/  @!P1 SHF.R.U32.HI R14, RZ, R15, R14 ;  /* 0x0000000fff0e9219 */ /* 0x000fe8000001160e */
[----:B--2---:R-:W-:Y:S01]  /*4fa0*/  @!P1 SHF.R.U32.HI R9, RZ, R0, R11 ;  /* 0x00000000ff099219 */ /* 0x004fe2000001160b */
[----:B------:R-:W-:Y:S01]  /*4fb0*/  SYNCS.ARRIVE.TRANS64.RED.A1T0 RZ, [UR8], RZ ;  /* 0x000000ffffff79a7 */ /* 0x000fe20008100408 */
[----:B------:R-:W-:Y:S02]  /*4fc0*/  @!P1 SEL R14, R13, R14, !P2 ;  /* 0x0000000e0d0e9207 */ /* 0x000fe40005000000 */
[----:B------:R-:W-:Y:S01]  /*4fd0*/  @!P1 SEL R9, R8, R9, !P0 ;  /* 0x0000000908099207 */ /* 0x000fe20004000000 */
[----:B------:R-:W1:Y:S04]  /*4fe0*/  SYNCS.PHASECHK.TRANS64.TRYWAIT P5, [UR7+0x198], R12 ;  /* 0x0001980cff0075a7 */ /* 0x000e6800080a1107 */
[----:B------:R-:W-:Y:S02]  /*4ff0*/  @!P1 IMAD.IADD R0, R9, 0x1, -R14 ;  /* 0x0000000109009824 */ /* 0x000fe400078e0a0e */
[----:B------:R-:W-:Y:S02]  /*5000*/  @!P1 IMAD.IADD R9, R14, 0x1, -R9 ;  /* 0x000000010e099824 */ /* 0x000fe400078e0a09 */
[----:B------:R-:W-:Y:S02]  /*5010*/  @!P1 IMAD R13, R0, R3, R13 ;  /* 0x00000003000d9224 */ /* 0x000fe400078e020d */
[----:B------:R-:W-:Y:S01]  /*5020*/  @!P1 IMAD R8, R9, R10, R8 ;  /* 0x0000000a09089224 */ /* 0x000fe200078e0208 */
[----:B-1----:R-:W-:Y:S06]  /*5030*/  @!P5 BRA `(.L_x_96) ;  /* 0x0000004c0094d947 */ /* 0x002fec0003800000 */
.L_x_198:
[----:B-1----:R-:W-:Y:S01]  /*5040*/  @!P4 IADD3 R3, P0, PT, R32, 0x580, RZ ;  /* 0x000005802003c810 */ /* 0x002fe20007f1e0ff */
[----:B------:R-:W-:Y:S01]  /*5050*/  VOTEU.ALL UP1, P4 ;  /* 0x0000000000ff7886 */ /* 0x000fe20002020000 */
[----:B------:R-:W-:Y:S01]  /*5060*/  UMOV UR20, 0x0 ;  /* 0x0000000000147882 */ /* 0x000fe20000000000 */
[----:B------:R-:W-:Y:S01]  /*5070*/  UMOV UR21, 0x10000000 ;  /* 0x1000000000157882 */ /* 0x000fe20000000000 */
[----:B------:R-:W-:Y:S01]  /*5080*/  @!P4 R2UR UR9, R3 ;  /* 0x000000000309c2ca */ /* 0x000fe200000e0000 */
[----:B------:R-:W-:Y:S01]  /*5090*/  @!P4 IMAD.X R0, RZ, RZ, R33, P0 ;  /* 0x000000ffff00c224 */ /* 0x000fe200000e0621 */
[----:B------:R-:W-:Y:S01]  /*50a0*/  @!UP1 UIADD3 UR10, UPT, UPT, UR18, 0x40, URZ ;  /* 0x00000040120a9890 */ /* 0x000fe2000fffe0ff */
[----:B------:R-:W-:Y:S01]  /*50b0*/  ISETP.NE.AND P0, PT, R30, 0x2, PT ;  /* 0x000000021e00780c */ /* 0x000fe20003f05270 */
[----:B------:R-:W-:Y:S01]  /*50c0*/  UMOV UR11, UR19 ;  /* 0x00000013000b7c82 */ /* 0x000fe20008000000 */
[----:B------:R-:W-:Y:S01]  /*50d0*/  UMOV UR12, UR36 ;  /* 0x00000024000c7c82 */ /* 0x000fe20008000000 */
[----:B------:R-:W-:Y:S01]  /*50e0*/  @!P4 R2UR UR8, R0 ;  /* 0x000000000008c2ca */ /* 0x000fe200000e0000 */
[----:B------:R-:W-:Y:S01]  /*50f0*/  IMAD.IADD R20, R8, 0x1, R150 ;  /* 0x0000000108147824 */ /* 0x000fe200078e0296 */
[----:B------:R-:W-:Y:S01]  /*5100*/  @P3 R2UR UR36, R28 ;  /* 0x000000001c2432ca */ /* 0x000fe200000e0000 */
[----:B------:R-:W-:Y:S01]  /*5110*/  IMAD.IADD R21, R13, 0x1, R152 ;  /* 0x000000010d157824 */ /* 0x000fe200078e0298 */
[----:B------:R-:W-:Y:S02]  /*5120*/  SEL R0, RZ, 0x1, P0 ;  /* 0x00000001ff007807 */ /* 0x000fe40000000000 */
[----:B------:R-:W-:Y:S01]  /*5130*/  LOP3.LUT R31, R31, 0x1, RZ, 0x3c, !PT ;  /* 0x000000011f1f7812 */ /* 0x000fe200078e3cff */
[----:B------:R-:W-:Y:S01]  /*5140*/  IMAD.U32 R10, RZ, RZ, UR9 ;  /* 0x00000009ff0a7e24 */ /* 0x000fe2000f8e00ff */
[----:B------:R-:W-:Y:S01]  /*5150*/  @!UP1 UIADD3 UR9, UPT, UPT, UR7, 0x188, URZ ;  /* 0x0000018807099890 */ /* 0x000fe2000fffe0ff */
[----:B------:R-:W-:Y:S02]  /*5160*/  LOP3.LUT R29, R29, R0, RZ, 0x3c, !PT ;  /* 0x000000001d1d7212 */ /* 0x000fe400078e3cff */
[----:B------:R-:W-:Y:S02]  /*5170*/  SEL R30, R30, RZ, P0 ;  /* 0x000000ff1e1e7207 */ /* 0x000fe40000000000 */
[----:B------:R-:W-:Y:S01]  /*5180*/  IMAD.U32 R11, RZ, RZ, UR8 ;  /* 0x00000008ff0b7e24 */ /* 0x000fe2000f8e00ff */
[----:B------:R-:W-:Y:S01]  /*5190*/  @!P4 R2UR UR14, R10 ;  /* 0x000000000a0ec2ca */ /* 0x000fe200000e0000 */
[----:B------:R-:W-:Y:S01]  /*51a0*/  @!UP1 UIADD3 UR8, UPT, UPT, UR7, 0x2400, URZ ;  /* 0x0000240007089890 */ /* 0x000fe2000fffe0ff */
[----:B------:R-:W-:Y:S02]  /*51b0*/  VOTEU.ALL UP1, P4 ;  /* 0x0000000000ff7886 */ /* 0x000fe40002020000 */
[----:B------:R-:W-:Y:S11]  /*51c0*/  @!P4 R2UR UR15, R11 ;  /* 0x000000000b0fc2ca */ /* 0x000ff600000e0000 */
[----:B------:R-:W-:Y:S02]  /*51d0*/  @!UPT UIADD3 URZ, UPT, UPT, URZ, URZ, URZ ;  /* 0x000000fffffff290 */ /* 0x000fe4000fffe0ff */
[----:B------:R2:W-:Y:S01]  /*51e0*/  @!UP1 UTMALDG.3D [UR8], [UR14], desc[UR20] ;  /* 0x000014080e0095b4 */ /* 0x0005e20008011000 */
[----:B------:R2:W-:Y:S01]  /*51f0*/  @!P4 SYNCS.ARRIVE.TRANS64.RED.A0TR RZ, [UR7+0x188], R23 ;  /* 0x00018817ffffc9a7 */ /* 0x0005e20008300407 */
[----:B------:R-:W-:Y:S01]  /*5200*/  UPLOP3.LUT UP1, UPT, UPT, UPT, UPT, 0x80, 0x8 ;  /* 0x000000000008789c */ /* 0x000fe20003f2f070 */
[----:B------:R-:W-:Y:S01]  /*5210*/  SYNCS.ARRIVE.TRANS64.RED.A1T0 RZ, [UR13], RZ ;  /* 0x000000ffffff79a7 */ /* 0x000fe2000810040d */
[----:B------:R-:W-:Y:S09]  /*5220*/  @P3 BRA `(.L_x_97) ;  /* 0xfffffff400503947 */ /* 0x000ff2000383ffff */
[----:B------:R-:W-:-:S04]  /*5230*/  SHF.L.U32 R3, R31, 0x1f, RZ ;  /* 0x0000001f1f037819 */ /* 0x000fc800000006ff */
[----:B------:R-:W1:Y:S02]  /*5240*/  SYNCS.PHASECHK.TRANS64.TRYWAIT P0, [UR7+0x190], R3 ;  /* 0x00019003ff0075a7 */ /* 0x000e640008001107 */
[----:B-1----:R-:W-:Y:S05]  /*5250*/  @!P0 BRA `(.L_x_98) ;  /* 0x0000004c00248947 */ /* 0x002fea0003800000 */
.L_x_200:
[----:B-1----:R-:W-:-:S07]  /*5260*/  MOV R0, UR7 ;  /* 0x0000000700007c02 */ /* 0x002fce0008000f00 */
.L_x_99:
[----:B-1----:R-:W-:-:S04]  /*5270*/  SHF.L.U32 R3, R31, 0x1f, RZ ;  /* 0x0000001f1f037819 */ /* 0x002fc800000006ff */
[----:B------:R1:W3:Y:S03]  /*5280*/  SYNCS.PHASECHK.TRANS64.TRYWAIT P0, [R0+URZ+0x198], R3 ;  /* 0x00019803000075a7 */ /* 0x0002e600080011ff */
[----:B---3--:R-:W-:Y:S05]  /*5290*/  @!P0 NANOSLEEP.SYNCS 0x989680 ;  /* 0x009896800000895d */ /* 0x008fea0003900000 */
[----:B------:R-:W3:Y:S02]  /*52a0*/  @!P0 SYNCS.PHASECHK.TRANS64 P0, [R0+URZ+0x198], R3 ;  /* 0x00019803000085a7 */ /* 0x000ee400080010ff */
[----:B--23--:R-:W-:Y:S05]  /*52b0*/  @P0 EXIT ;  /* 0x000000000000094d */ /* 0x00cfea0003800000 */
[----:B------:R-:W-:Y:S05]  /*52c0*/  BRA `(.L_x_99) ;  /* 0xfffffffc00e87947 */ /* 0x000fea000383ffff */
.L_x_88:
[----:B------:R-:W-:-:S06]  /*52d0*/  UISETP.GE.AND UP1, UPT, UR8, 0x4, UPT ;  /* 0x000000040800788c */ /* 0x000fcc000bf26270 */
[----:B------:R-:W-:-:S13]  /*52e0*/  PLOP3.LUT P0, PT, PT, PT, UP1, 0x80, 0x8 ;  /* 0x000000000008781c */ /* 0x000fda0003f0f018 */
[----:B------:R-:W-:Y:S05]  /*52f0*/  @!P0 EXIT ;  /* 0x000000000000894d */ /* 0x000fea0003800000 */
[----:B------:R-:W-:Y:S01]  /*5300*/  BAR.SYNC.DEFER_BLOCKING 0x6, 0xa0 ;  /* 0x0182800000007b1d */ /* 0x000fe20000010000 */
[C---:B------:R-:W-:Y:S01]  /*5310*/  IMAD.U32 R79, R167.reuse, 0x10000, RZ ;  /* 0x00010000a74f7824 */ /* 0x040fe200078e00ff */
[C---:B------:R-:W-:Y:S01]  /*5320*/  R2P PR, R167.reuse, 0x6 ;  /* 0x00000006a7007804 */ /* 0x040fe20000000000 */
[----:B------:R-:W-:Y:S01]  /*5330*/  IMAD.SHL.U32 R2, R167, 0x40, RZ ;  /* 0x00000040a7027824 */ /* 0x000fe200078e00ff */
[----:B------:R-:W-:Y:S01]  /*5340*/  CS2R R160, SRZ ;  /* 0x0000000000a07805 */ /* 0x000fe2000001ff00 */
[----:B------:R-:W-:Y:S01]  /*5350*/  IMAD.MOV.U32 R164, RZ, RZ, 0x20 ;  /* 0x00000020ffa47424 */ /* 0x000fe200078e00ff */
[----:B------:R-:W-:Y:S02]  /*5360*/  UMOV UR49, 0x400 ;  /* 0x0000040000317882 */ /* 0x000fe40000000000 */
[----:B------:R-:W1:Y:S01]  /*5370*/  LDC R157, c[0x0][0x370] ;  /* 0x0000dc00ff9d7b82 */ /* 0x000e620000000800 */
[----:B------:R-:W-:Y:S01]  /*5380*/  ULEA UR49, UR37, UR49, 0x18 ;  /* 0x0000003125317291 */ /* 0x000fe2000f8ec0ff */
[----:B------:R-:W-:Y:S01]  /*5390*/  LOP3.LUT R79, R79, 0x600000, RZ, 0xc0, !PT ;  /* 0x006000004f4f7812 */ /* 0x000fe200078ec0ff */
[----:B------:R-:W-:Y:S01]  /*53a0*/  IMAD.SHL.U32 R153, R167, 0x8, RZ ;  /* 0x00000008a7997824 */ /* 0x000fe200078e00ff */
[----:B------:R-:W-:Y:S01]  /*53b0*/  LOP3.LUT R4, R2, 0x180, RZ, 0xc0, !PT ;  /* 0x0000018002047812 */ /* 0x000fe200078ec0ff */
[----:B------:R-:W-:Y:S01]  /*53c0*/  IMAD.MOV.U32 R165, RZ, RZ, 0x10 ;  /* 0x00000010ffa57424 */ /* 0x000fe200078e00ff */
[----:B------:R-:W-:Y:S01]  /*53d0*/  SEL R164, R164, 0xffffffe0, !P2 ;  /* 0xffffffe0a4a47807 */ /* 0x000fe20005000000 */
[----:B------:R-:W-:Y:S01]  /*53e0*/  UIADD3 UR4, UPT, UPT, UR49, 0x4400, URZ ;  /* 0x0000440031047890 */ /* 0x000fe2000fffe0ff */
[----:B------:R-:W2:Y:S01]  /*53f0*/  LDC R74, c[0x0][0xb0c] ;  /* 0x0002c300ff4a7b82 */ /* 0x000ea20000000800 */
[----:B------:R-:W-:Y:S01]  /*5400*/  LOP3.LUT R153, R4, 0x30, R153, 0xf8, !PT ;  /* 0x0000003004997812 */ /* 0x000fe200078ef899 */
[----:B------:R-:W-:Y:S01]  /*5410*/  IMAD.MOV.U32 R76, RZ, RZ, RZ ;  /* 0x000000ffff4c7224 */ /* 0x000fe200078e00ff */
[----:B------:R-:W-:Y:S01]  /*5420*/  SEL R165, R165, 0xfffffff0, !P1 ;  /* 0xfffffff0a5a57807 */ /* 0x000fe20004800000 */
[----:B------:R-:W-:Y:S01]  /*5430*/  IMAD.MOV.U32 R162, RZ, RZ, RZ ;  /* 0x000000ffffa27224 */ /* 0x000fe200078e00ff */
[----:B------:R-:W-:Y:S01]  /*5440*/  LOP3.LUT R153, R153, 0x1e40, R2, 0xf8, !PT ;  /* 0x00001e4099997812 */ /* 0x000fe200078ef802 */
[----:B------:R-:W-:Y:S01]  /*5450*/  IMAD.MOV.U32 R169, RZ, RZ, RZ ;  /* 0x000000ffffa97224 */ /* 0x000fe200078e00ff */
[----:B------:R-:W-:Y:S01]  /*5460*/  LOP3.LUT R167, R167, 0x60, RZ, 0xc0, !PT ;  /* 0x00000060a7a77812 */ /* 0x000fe200078ec0ff */
[----:B------:R-:W4:Y:S01]  /*5470*/  LDC R155, c[0x0][0xb20] ;  /* 0x0002c800ff9b7b82 */ /* 0x000f220000000800 */
[----:B------:R-:W3:Y:S01]  /*5480*/  LDS R0, [UR49+0x260] ;  /* 0x00026031ff007984 */ /* 0x000ee20008000800 */
[----:B------:R-:W-:Y:S01]  /*5490*/  IMAD.MOV.U32 R159, RZ, RZ, RZ ;  /* 0x000000ffff9f7224 */ /* 0x000fe200078e00ff */
[----:B------:R-:W1:Y:S01]  /*54a0*/  LDCU.64 UR52, c[0x0][0x348] ;  /* 0x00006900ff3477ac */ /* 0x000e620008000a00 */
[----:B------:R-:W-:Y:S01]  /*54b0*/  IMAD.U32 R166, RZ, RZ, UR4 ;  /* 0x00000004ffa67e24 */ /* 0x000fe2000f8e00ff */
[----:B------:R-:W1:Y:S03]  /*54c0*/  LDCU.64 UR38, c[0x0][0x888] ;  /* 0x00011100ff2677ac */ /* 0x000e660008000a00 */
[----:B------:R-:W1:Y:S01]  /*54d0*/  LDC R73, c[0x0][0xb30] ;  /* 0x0002cc00ff497b82 */ /* 0x000e620000000800 */
[----:B------:R-:W1:Y:S01]  /*54e0*/  LDCU.64 UR44, c[0x0][0x890] ;  /* 0x00011200ff2c77ac */ /* 0x000e620008000a00 */
[----:B------:R-:W-:-:S06]  /*54f0*/  UIADD3 UR48, UPT, UPT, UR49, 0x400, URZ ;  /* 0x0000040031307890 */ /* 0x000fcc000fffe0ff */
[----:B------:R-:W1:Y:S08]  /*5500*/  LDC.64 R148, c[0x0][0xb10] ;  /* 0x0002c400ff947b82 */ /* 0x000e700000000a00 */
[----:B------:R-:W1:Y:S08]  /*5510*/  LDC.64 R70, c[0x0][0xb18] ;  /* 0x0002c600ff467b82 */ /* 0x000e700000000a00 */
[----:B------:R-:W1:Y:S08]  /*5520*/  LDC.64 R68, c[0x0][0xb28] ;  /* 0x0002ca00ff447b82 */ /* 0x000e700000000a00 */
[----:B------:R-:W1:Y:S01]  /*5530*/  LDC.64 R146, c[0x0][0x8b0] ;  /* 0x00022c00ff927b82 */ /* 0x000e620000000a00 */
[----:B---3--:R-:W-:Y:S01]  /*5540*/  IMAD.IADD R79, R0, 0x1, R79 ;  /* 0x00000001004f7824 */ /* 0x008fe200078e024f */
[----:B------:R-:W-:-:S04]  /*5550*/  SHF.R.S32.HI R0, RZ, 0x4, R164 ;  /* 0x00000004ff007819 */ /* 0x000fc800000114a4 */
[----:B------:R-:W-:Y:S02]  /*5560*/  LEA.HI.SX32 R163, R165, R0, 0x1c ;  /* 0x00000000a5a37211 */ /* 0x000fe400078fe2ff */
[----:B------:R-:W3:Y:S08]  /*5570*/  LDC.64 R144, c[0x0][0x8a8] ;  /* 0x00022a00ff907b82 */ /* 0x000ef00000000a00 */
[----:B--2-4-:R-:W1:Y:S02]  /*5580*/  LDC R156, c[0x0][0x374] ;  /* 0x0000dd00ff9c7b82 */ /* 0x014e640000000800 */
.L_x_125:
[----:B------:R-:W-:Y:S02]  /*5590*/  LEA R0, R169, UR49, 0x3 ;  /* 0x00000031a9007c11 */ /* 0x000fe4000f8e18ff */
[----:B------:R-:W-:Y:S02]  /*55a0*/  SHF.L.U32 R3, R161, 0x1f, RZ ;  /* 0x0000001fa1037819 */ /* 0x000fe400000006ff */
[----:B-1----:R-:W-:Y:S02]  /*55b0*/  LEA R16, R169, UR49, 0x4 ;  /* 0x00000031a9107c11 */ /* 0x002fe4000f8e20ff */
[----:B------:R-:W2:Y:S02]  /*55c0*/  SYNCS.PHASECHK.TRANS64.TRYWAIT P0, [R0+URZ+0x1b0], R3 ;  /* 0x0001b003000075a7 */ /* 0x000ea400080011ff */
[----:B--2---:R-:W-:Y:S05]  /*55d0*/  @!P0 BRA `(.L_x_100) ;  /* 0x00000048005c8947 */ /* 0x004fea0003800000 */
.L_x_201:
[----:B------:R-:W4:Y:S01]  /*55e0*/  LDC.64 R12, c[0x0][0xb10] ;  /* 0x0002c400ff0c7b82 */ /* 0x000f220000000a00 */
[----:B------:R-:W3:Y:S01]  /*55f0*/  LDS.128 R16, [R16+0x240] ;  /* 0x0002400010107984 */ /* 0x000ee20000000c00 */
[----:B-1----:R-:W-:Y:S01]  /*5600*/  ISETP.NE.AND P1, PT, R73, 0x1, PT ;  /* 0x000000014900780c */ /* 0x002fe20003f25270 */
[----:B--2---:R-:W-:Y:S01]  /*5610*/  VIADD R0, R0, 0x1c0 ;  /* 0x000001c000007836 */ /* 0x004fe20000000000 */
[----:B------:R-:W-:Y:S04]  /*5620*/  ISETP.GE.AND P0, PT, R72, 0x1, PT ;  /* 0x000000014800780c */ /* 0x000fe80003f06270 */
[----:B------:R-:W1:Y:S01]  /*5630*/  LDC.64 R10, c[0x0][0xb18] ;  /* 0x0002c600ff0a7b82 */ /* 0x000e620000000a00 */
[----:B------:R-:W-:Y:S01]  /*5640*/  PRMT R0, RZ, 0x654, R0 ;  /* 0x00000654ff007816 */ /* 0x000fe20000000000 */
[----:B------:R-:W-:Y:S01]  /*5650*/  @!PT LDS RZ, [RZ] ;  /* 0x00000000fffff984 */ /* 0x000fe20000000800 */
[----:B------:R-:W-:Y:S01]  /*5660*/  @!PT LDS RZ, [RZ] ;  /* 0x00000000fffff984 */ /* 0x000fe20000000800 */
[----:B------:R-:W-:Y:S01]  /*5670*/  @!PT LDS RZ, [RZ] ;  /* 0x00000000fffff984 */ /* 0x000fe20000000800 */
[----:B------:R-:W-:Y:S01]  /*5680*/  @!PT LDS RZ, [RZ] ;  /* 0x00000000fffff984 */ /* 0x000fe20000000800 */
[----:B------:R2:W-:Y:S06]  /*5690*/  MEMBAR.ALL.CTA ;  /* 0x0000000000007992 */ /* 0x0005ec0000008000 */
[----:B--2---:R-:W2:Y:S01]  /*56a0*/  FENCE.VIEW.ASYNC.S ;  /* 0x00000000000073c6 */ /* 0x004ea20000000000 */
[----:B------:R-:W1:Y:S08]  /*56b0*/  @!P1 LDC R14, c[0x0][0xb20] ;  /* 0x0002c800ff0e9b82 */ /* 0x000e700000000800 */
[----:B------:R-:W1:Y:S01]  /*56c0*/  @!P1 LDC R9, c[0x0][0xb0c] ;  /* 0x0002c300ff099b82 */ /* 0x000e620000000800 */
[----:B--2---:R2:W-:Y:S01]  /*56d0*/  SYNCS.ARRIVE.TRANS64.RED.A1T0 RZ, [R0+URZ], RZ ;  /* 0x000000ff00ff79a7 */ /* 0x0045e200081004ff */
[----:B---3--:R-:W-:Y:S04]  /*56e0*/  LOP3.LUT P4, RZ, R18, 0x1, RZ, 0xc0, !PT ;  /* 0x0000000112ff7812 */ /* 0x008fe8000788c0ff */
[----:B------:R-:W-:Y:S09]  /*56f0*/  P2R R168, PR, RZ, 0x10 ;  /* 0x00000010ffa87803 */ /* 0x000ff20000000000 */
[----:B------:R-:W-:Y:S02]  /*5700*/  @P4 MOV R77, R16 ;  /* 0x00000010004d4202 */ /* 0x000fe40000000f00 */
[----:B------:R-:W-:Y:S01]  /*5710*/  @P4 LOP3.LUT R75, R17, 0xffff, RZ, 0xc0, !PT ;  /* 0x0000ffff114b4812 */ /* 0x000fe200078ec0ff */
[----:B--2-4-:R-:W-:Y:S06]  /*5720*/  @!P0 BRA `(.L_x_101) ;  /* 0x0000000000a48947 */ /* 0x014fec0003800000 */
[----:B------:R-:W-:Y:S01]  /*5730*/  IMAD.HI.U32 R24, R156, R71, RZ ;  /* 0x000000479c187227 */ /* 0x000fe200078e00ff */
[----:B------:R-:W-:Y:S02]  /*5740*/  ISETP.NE.AND P0, PT, R70, 0x1, PT ;  /* 0x000000014600780c */ /* 0x000fe40003f05270 */
[----:B------:R-:W-:Y:S01]  /*5750*/  ISETP.NE.AND P2, PT, R72, 0x1, PT ;  /* 0x000000014800780c */ /* 0x000fe20003f45270 */
[-C--:B------:R-:W-:Y:S01]  /*5760*/  IMAD.HI.U32 R22, R157, R148.reuse, RZ ;  /* 0x000000949d167227 */ /* 0x080fe200078e00ff */
[----:B------:R-:W-:Y:S02]  /*5770*/  SHF.R.U32.HI R23, RZ, R155, R24 ;  /* 0x0000009bff177219 */ /* 0x000fe40000011618 */
[----:B------:R-:W-:Y:S01]  /*5780*/  ISETP.NE.AND P3, PT, R74, 0x1, PT ;  /* 0x000000014a00780c */ /* 0x000fe20003f65270 */
[----:B------:R-:W-:Y:S01]  /*5790*/  IMAD.HI.U32 R28, R75, R71, RZ ;  /* 0x000000474b1c7227 */ /* 0x000fe200078e00ff */
[----:B------:R-:W-:Y:S02]  /*57a0*/  SHF.R.U32.HI R22, RZ, R149, R22 ;  /* 0x00000095ff167219 */ /* 0x000fe40000011616 */
[----:B------:R-:W-:Y:S01]  /*57b0*/  SEL R3, R156, R23, !P0 ;  /* 0x000000179c037207 */ /* 0x000fe20004000000 */
[----:B------:R-:W-:Y:S01]  /*57c0*/  IMAD.HI.U32 R26, R77, R148, RZ ;  /* 0x000000944d1a7227 */ /* 0x000fe200078e00ff */
[----:B------:R-:W-:Y:S03]  /*57d0*/  SEL R7, R157, R22, !P3 ;  /* 0x000000169d077207 */ /* 0x000fe60005800000 */
[-C--:B------:R-:W-:Y:S01]  /*57e0*/  IMAD.HI.U32 R22, R3, R68.reuse, RZ ;  /* 0x0000004403167227 */ /* 0x080fe200078e00ff */
[----:B------:R-:W-:Y:S03]  /*57f0*/  SHF.R.U32.HI R26, RZ, R149, R26 ;  /* 0x00000095ff1a7219 */ /* 0x000fe6000001161a */
[----:B------:R-:W-:Y:S01]  /*5800*/  IMAD.HI.U32 R24, R7, R68, RZ ;  /* 0x0000004407187227 */ /* 0x000fe200078e00ff */
[----:B------:R-:W-:Y:S02]  /*5810*/  @P2 SHF.R.U32.HI R3, RZ, R69, R22 ;  /* 0x00000045ff032219 */ /* 0x000fe40000011616 */
[----:B------:R-:W-:Y:S02]  /*5820*/  SHF.R.U32.HI R22, RZ, R155, R28 ;  /* 0x0000009bff167219 */ /* 0x000fe4000001161c */
[----:B------:R-:W-:Y:S01]  /*5830*/  @P2 SHF.R.U32.HI R7, RZ, R69, R24 ;  /* 0x00000045ff072219 */ /* 0x000fe20000011618 */
[C---:B------:R-:W-:Y:S01]  /*5840*/  IMAD R2, R72.reuse, R3, RZ ;  /* 0x0000000348027224 */ /* 0x040fe200078e02ff */
[----:B------:R-:W-:Y:S02]  /*5850*/  SEL R5, R75, R22, !P0 ;  /* 0x000000164b057207 */ /* 0x000fe40004000000 */
[----:B------:R-:W-:Y:S01]  /*5860*/  SEL R3, R77, R26, !P3 ;  /* 0x0000001a4d037207 */ /* 0x000fe20005800000 */
[----:B------:R-:W-:Y:S01]  /*5870*/  IMAD R4, R72, R7, RZ ;  /* 0x0000000748047224 */ /* 0x000fe200078e02ff */
[C---:B------:R-:W-:Y:S01]  /*5880*/  ISETP.GE.AND P0, PT, R5.reuse, R2, PT ;  /* 0x000000020500720c */ /* 0x040fe20003f06270 */
[----:B------:R-:W-:Y:S03]  /*5890*/  IMAD.HI.U32 R6, R5, R68, RZ ;  /* 0x0000004405067227 */ /* 0x000fe600078e00ff */
[----:B------:R-:W-:Y:S01]  /*58a0*/  ISETP.GE.OR P0, PT, R3, R4, P0 ;  /* 0x000000040300720c */ /* 0x000fe20000706670 */
[----:B------:R-:W-:Y:S01]  /*58b0*/  IMAD.MOV R4, RZ, RZ, -R3 ;  /* 0x000000ffff047224 */ /* 0x000fe200078e0a03 */
[-C--:B------:R-:W-:Y:S03]  /*58c0*/  SHF.R.U32.HI R6, RZ, R69.reuse, R6 ;  /* 0x00000045ff067219 */ /* 0x080fe60000011606 */
[----:B------:R-:W-:Y:S01]  /*58d0*/  IMAD R77, R74, R4, R77 ;  /* 0x000000044a4d7224 */ /* 0x000fe200078e024d */
[----:B------:R-:W-:Y:S05]  /*58e0*/  SEL R15, R5, R6, !P2 ;  /* 0x00000006050f7207 */ /* 0x000fea0005000000 */
[----:B------:R-:W-:Y:S02]  /*58f0*/  IMAD.MOV R6, RZ, RZ, -R15 ;  /* 0x000000ffff067224 */ /* 0x000fe400078e0a0f */
[C---:B------:R-:W-:Y:S04]  /*5900*/  @!P0 IMAD.HI.U32 R2, R3.reuse, R68, RZ ;  /* 0x0000004403028227 */ /* 0x040fe800078e00ff */
[----:B------:R-:W-:Y:S01]  /*5910*/  IMAD R6, R72, R6, R5 ;  /* 0x0000000648067224 */ /* 0x000fe200078e0205 */
[----:B------:R-:W-:Y:S04]  /*5920*/  @!P0 SHF.R.U32.HI R2, RZ, R69, R2 ;  /* 0x00000045ff028219 */ /* 0x000fe80000011602 */
[----:B------:R-:W-:Y:S02]  /*5930*/  @!P0 SEL R0, R3, R2, !P2 ;  /* 0x0000000203008207 */ /* 0x000fe40005000000 */
[----:B------:R-:W-:Y:S02]  /*5940*/  IADD3 R2, PT, PT, -R5, RZ, RZ ;  /* 0x000000ff05027210 */ /* 0x000fe40007ffe1ff */
[----:B------:R-:W-:Y:S01]  /*5950*/  @!P0 IADD3 R8, PT, PT, R15, -R0, RZ ;  /* 0x800000000f088210 */ /* 0x000fe20007ffe0ff */
[----:B------:R-:W-:Y:S02]  /*5960*/  @!P0 IMAD R0, R7, R6, R0 ;  /* 0x0000000607008224 */ /* 0x000fe400078e0200 */
[----:B------:R-:W-:Y:S02]  /*5970*/  IMAD R75, R70, R2, R75 ;  /* 0x00000002464b7224 */ /* 0x000fe400078e024b */
[----:B------:R-:W-:Y:S02]  /*5980*/  @!P0 IMAD R5, R8, R72, R3 ;  /* 0x0000004808058224 */ /* 0x000fe400078e0203 */
[----:B------:R-:W-:Y:S04]  /*5990*/  @!P0 IMAD.MOV.U32 R3, RZ, RZ, R0 ;  /* 0x000000ffff038224 */ /* 0x000fe800078e0000 */
[----:B------:R-:W-:Y:S02]  /*59a0*/  IMAD R77, R3, R74, R77 ;  /* 0x0000004a034d7224 */ /* 0x000fe400078e024d */
[----:B------:R-:W-:Y:S07]  /*59b0*/  IMAD R75, R5, R70, R75 ;  /* 0x00000046054b7224 */ /* 0x000fee00078e024b */
.L_x_101:
[----:B-1----:R-:W-:Y:S01]  /*59c0*/  @!P1 ISETP.NE.AND P0, PT, R10, 0x1, PT ;  /* 0x000000010a00980c */ /* 0x002fe20003f05270 */
[----:B------:R-:W-:Y:S01]  /*59d0*/  @!P1 IMAD.HI.U32 R0, R77, R12, RZ ;  /* 0x0000000c4d009227 */ /* 0x000fe200078e00ff */
[----:B------:R-:W-:Y:S01]  /*59e0*/  @!P1 ISETP.NE.AND P2, PT, R9, 0x1, PT ;  /* 0x000000010900980c */ /* 0x000fe20003f45270 */
[----:B------:R-:W-:Y:S01]  /*59f0*/  ULOP3.LUT UP0, URZ, UR48, 0x1b0, URZ, 0xc0, !UPT ;  /* 0x000001b030ff7892 */ /* 0x000fe2000f80c0ff */
[----:B------:R-:W-:Y:S01]  /*5a00*/  R2UR UR42, R21 ;  /* 0x00000000152a72ca */ /* 0x000fe200000e0000 */
[----:B------:R-:W-:Y:S01]  /*5a10*/  @!P1 IMAD.HI.U32 R3, R75, R11, RZ ;  /* 0x0000000b4b039227 */ /* 0x000fe200078e00ff */
[----:B------:R-:W-:Y:S02]  /*5a20*/  @!P1 SHF.R.U32.HI R0, RZ, R13, R0 ;  /* 0x0000000dff009219 */ /* 0x000fe40000011600 */
[----:B------:R-:W-:Y:S01]  /*5a30*/  R2UR UR41, R20 ;  /* 0x00000000142972ca */ /* 0x000fe200000e0000 */
[----:B------:R-:W-:Y:S01]  /*5a40*/  VIADD R169, R169, 0x1 ;  /* 0x00000001a9a97836 */ /* 0x000fe20000000000 */
[----:B------:R-:W-:Y:S02]  /*5a50*/  @!P1 SHF.R.U32.HI R2, RZ, R14, R3 ;  /* 0x0000000eff029219 */ /* 0x000fe40000011603 */
[----:B------:R-:W-:Y:S02]  /*5a60*/  @!P1 SEL R3, R77, R0, !P2 ;  /* 0x000000004d039207 */ /* 0x000fe40005000000 */
[----:B------:R-:W-:Y:S02]  /*5a70*/  @!P1 SEL R2, R75, R2, !P0 ;  /* 0x000000024b029207 */ /* 0x000fe40004000000 */
[----:B------:R-:W-:Y:S01]  /*5a80*/  @P4 SHF.R.U32.HI R158, RZ, 0x10, R17 ;  /* 0x00000010ff9e4819 */ /* 0x000fe20000011611 */
[----:B------:R-:W-:Y:S02]  /*5a90*/  USHF.L.U32 UR42, UR42, 0x7, URZ ;  /* 0x000000072a2a7899 */ /* 0x000fe400080006ff */
[----:B------:R-:W-:Y:S02]  /*5aa0*/  @!P1 IMAD.IADD R0, R2, 0x1, -R3 ;  /* 0x0000000102009824 */ /* 0x000fe400078e0a03 */
[----:B------:R-:W-:Y:S01]  /*5ab0*/  @!P1 IMAD.IADD R2, R3, 0x1, -R2 ;  /* 0x0000000103029824 */ /* 0x000fe200078e0a02 */
[----:B------:R-:W-:Y:S01]  /*5ac0*/  USHF.L.U32 UR41, UR41, 0x7, URZ ;  /* 0x0000000729297899 */ /* 0x000fe200080006ff */
[----:B------:R-:W-:Y:S02]  /*5ad0*/  @!P1 IMAD R77, R0, R9, R77 ;  /* 0x00000009004d9224 */ /* 0x000fe400078e024d */
[----:B------:R-:W-:Y:S01]  /*5ae0*/  @!P1 IMAD R75, R2, R10, R75 ;  /* 0x0000000a024b9224 */ /* 0x000fe200078e024b */
[----:B------:R-:W-:Y:S08]  /*5af0*/  BRA.U !UP0, `(.L_x_102) ;  /* 0x0000000108407547 */ /* 0x000ff0000b800000 */
[----:B------:R-:W1:Y:S01]  /*5b00*/  LDCU.64 UR8, c[0x4][0x80] ;  /* 0x01001000ff0877ac */ /* 0x000e620008000a00 */
[----:B------:R-:W-:Y:S01]  /*5b10*/  MOV R3, 0x0 ;  /* 0x0000000000037802 */ /* 0x000fe20000000f00 */
[----:B------:R-:W-:Y:S02]  /*5b20*/  HFMA2 R12, -RZ, RZ, 0, 5.9604644775390625e-08 ;  /* 0x00000001ff0c7431 */ /* 0x000fe400000001ff */
[----:B------:R-:W-:Y:S02]  /*5b30*/  IMAD.MOV.U32 R8, RZ, RZ, 0x70 ;  /* 0x00000070ff087424 */ /* 0x000fe400078e00ff */
[----:B------:R-:W-:Y:S01]  /*5b40*/  IMAD.MOV.U32 R13, RZ, RZ, RZ ;  /* 0x000000ffff0d7224 */ /* 0x000fe200078e00ff */
[----:B------:R-:W2:Y:S01]  /*5b50*/  LDCU.64 UR6, c[0x4][0x88] ;  /* 0x01001100ff0677ac */ /* 0x000ea20008000a00 */
[----:B------:R-:W3:Y:S01]  /*5b60*/  LDC.64 R2, c[0x4][R3] ;  /* 0x0100000003027b82 */ /* 0x000ee20000000a00 */
[----:B------:R-:W4:Y:S01]  /*5b70*/  LDCU.64 UR4, c[0x4][0x8] ;  /* 0x01000100ff0477ac */ /* 0x000f220008000a00 */
[----:B-1----:R-:W-:Y:S01]  /*5b80*/  MOV R5, UR9 ;  /* 0x0000000900057c02 */ /* 0x002fe20008000f00 */
[----:B------:R-:W-:Y:S01]  /*5b90*/  IMAD.U32 R4, RZ, RZ, UR8 ;  /* 0x00000008ff047e24 */ /* 0x000fe2000f8e00ff */
[----:B--2---:R-:W-:Y:S01]  /*5ba0*/  MOV R7, UR7 ;  /* 0x0000000700077c02 */ /* 0x004fe20008000f00 */
[----:B------:R-:W-:Y:S01]  /*5bb0*/  IMAD.U32 R6, RZ, RZ, UR6 ;  /* 0x00000006ff067e24 */ /* 0x000fe2000f8e00ff */
[----:B----4-:R-:W-:Y:S01]  /*5bc0*/  MOV R11, UR5 ;  /* 0x00000005000b7c02 */ /* 0x010fe20008000f00 */
[----:B------:R-:W-:Y:S02]  /*5bd0*/  IMAD.U32 R10, RZ, RZ, UR4 ;  /* 0x00000004ff0a7e24 */ /* 0x000fe4000f8e00ff */
[----:B------:R-:W-:Y:S07]  /*5be0*/  LEPC R20, `(.L_x_102) ;  /* 0x000000001014794e */ /* 0x000fee0000000000 */
[----:B---3-5:R-:W-:Y:S05]  /*5bf0*/  CALL.ABS.NOINC R2 ;  /* 0x0000000002007343 */ /* 0x028fea0003c00000 */
.L_x_102:
[----:B------:R-:W-:Y:S01]  /*5c00*/  LOP3.LUT P0, RZ, R166, 0x1b0, RZ, 0xc0, !PT ;  /* 0x000001b0a6ff7812 */ /* 0x000fe2000780c0ff */
[----:B------:R-:W-:Y:S11]  /*5c10*/  BSSY.RECONVERGENT B6, `(.L_x_103) ;  /* 0x0000013000067945 */ /* 0x000ff60003800200 */
[----:B------:R-:W-:Y:S01]  /*5c20*/  @!UPT UIADD3 URZ, UPT, UPT, URZ, URZ, URZ ;  /* 0x000000fffffff290 */ /* 0x000fe2000fffe0ff */
[----:B------:R-:W-:Y:S05]  /*5c30*/  @!P0 BRA `(.L_x_104) ;  /* 0x0000000000408947 */ /* 0x000fea0003800000 */
        /* <DEDUP_REMOVED lines=16> */
.L_x_104:
[----:B------:R-:W-:Y:S05]  /*5d40*/  BSYNC.RECONVERGENT B6 ;  /* 0x0000000000067941 */ /* 0x000fea0003800200 */
.L_x_103:
[----:B------:R-:W-:Y:S01]  /*5d50*/  ISETP.NE.U32.AND P4, PT, R146, RZ, PT ;  /* 0x000000ff9200720c */ /* 0x000fe20003f85070 */
[----:B------:R-:W-:Y:S01]  /*5d60*/  UISETP.NE.AND UP2, UPT, UR50, URZ, UPT ;  /* 0x000000ff3200728c */ /* 0x000fe2000bf45270 */
[----:B------:R-:W-:Y:S01]  /*5d70*/  ISETP.NE.U32.AND P2, PT, RZ, UR38, PT ;  /* 0x00000026ff007c0c */ /* 0x000fe2000bf45070 */
[----:B------:R-:W-:Y:S01]  /*5d80*/  UISETP.NE.U32.AND UP1, UPT, UR44, URZ, UPT ;  /* 0x000000ff2c00728c */ /* 0x000fe2000bf25070 */
[----:B------:R-:W-:Y:S01]  /*5d90*/  ISETP.NE.AND.EX P4, PT, R147, RZ, PT, P4 ;  /* 0x000000ff9300720c */ /* 0x000fe20003f85340 */
[----:B------:R-:W-:Y:S01]  /*5da0*/  UPLOP3.LUT UP0, UPT, UPT, UPT, UPT, 0x40, 0x4 ;  /* 0x000000000004789c */ /* 0x000fe20003f0e870 */
[----:B------:R-:W-:Y:S01]  /*5db0*/  ISETP.NE.AND.EX P2, PT, RZ, UR39, PT, P2 ;  /* 0x00000027ff007c0c */ /* 0x000fe2000bf45320 */
[----:B------:R-:W-:Y:S01]  /*5dc0*/  UISETP.NE.AND.EX UP1, UPT, UR45, URZ, UPT, UP1 ;  /* 0x000000ff2d00728c */ /* 0x000fe2000bf25310 */
[----:B------:R-:W-:Y:S04]  /*5dd0*/  PLOP3.LUT P1, PT, PT, PT, UP2, 0x80, 0x8 ;  /* 0x000000000008781c */ /* 0x000fe80003f2f028 */
[----:B------:R-:W-:Y:S06]  /*5de0*/  @UP2 UPLOP3.LUT UP0, UPT, UPT, UPT, UP1, 0x80, 0x8 ;  /* 0x000000000008289c */ /* 0x000fec0003f0f010 */
[----:B------:R-:W-:Y:S01]  /*5df0*/  PLOP3.LUT P0, PT, PT, PT, UP0, 0x80, 0x8 ;  /* 0x000000000008781c */ /* 0x000fe20003f0f008 */
[----:B------:R-:W-:Y:S01]  /*5e00*/  @!UPT UIADD3 URZ, UPT, UPT, URZ, URZ, URZ ;  /* 0x000000fffffff290 */ /* 0x000fe2000fffe0ff */
[----:B------:R-:W-:Y:S11]  /*5e10*/  BRA.U !UP1, `(.L_x_105) ;  /* 0x0000000109387547 */ /* 0x000ff6000b800000 */
[----:B------:R-:W-:Y:S01]  /*5e20*/  UISETP.NE.U32.AND UP0, UPT, UR38, URZ, UPT ;  /* 0x000000ff2600728c */ /* 0x000fe2000bf05070 */
[----:B------:R-:W-:Y:S02]  /*5e30*/  HFMA2 R0, -RZ, RZ, 0, 5.9604644775390625e-08 ;  /* 0x00000001ff007431 */ /* 0x000fe400000001ff */
[----:B------:R-:W-:Y:S01]  /*5e40*/  IMAD.MOV.U32 R151, RZ, RZ, 0x1 ;  /* 0x00000001ff977424 */ /* 0x000fe200078e00ff */
[----:B------:R-:W-:Y:S06]  /*5e50*/  UISETP.NE.AND.EX UP0, UPT, UR39, URZ, UPT, UP0 ;  /* 0x000000ff2700728c */ /* 0x000fec000bf05300 */
[----:B------:R-:W-:Y:S05]  /*5e60*/  PLOP3.LUT P3, PT, PT, PT, UP0, 0x80, 0x8 ;  /* 0x000000000008781c */ /* 0x000fea0003f6f008 */
[----:B------:R-:W1:Y:S01]  /*5e70*/  @UP0 LDCU.64 UR6, c[0x0][0x888] ;  /* 0x00011100ff0607ac */ /* 0x000e620008000a00 */
[----:B------:R-:W-:Y:S07]  /*5e80*/  @UP0 UIMAD UR4, UR36, UR44, URZ ;  /* 0x0000002c240402a4 */ /* 0x000fee000f8e02ff */
[----:B------:R-:W-:Y:S01]  /*5e90*/  @!P3 PRMT R151, R0, 0x7610, R151 ;  /* 0x000076100097b816 */ /* 0x000fe20000000097 */
[----:B-1----:R-:W-:Y:S03]  /*5ea0*/  @UP0 UIMAD.WIDE UR6, UR4, 0x4, UR6 ;  /* 0x00000004040608a5 */ /* 0x002fe6000f8e0206 */
[----:B------:R-:W1:Y:S03]  /*5eb0*/  @!UP0 LDCU UR4, c[0x0][0x880] ;  /* 0x00011000ff0487ac */ /* 0x000e660008000800 */
[----:B------:R-:W-:Y:S01]  /*5ec0*/  IMAD.U32 R2, RZ, RZ, UR6 ;  /* 0x00000006ff027e24 */ /* 0x000fe2000f8e00ff */
[----:B------:R-:W-:Y:S05]  /*5ed0*/  MOV R3, UR7 ;  /* 0x0000000700037c02 */ /* 0x000fea0008000f00 */
[----:B-----5:R2:W5:Y:S02]  /*5ee0*/  @P3 LDG.E R82, desc[UR46][R2.64] ;  /* 0x0000002e02523981 */ /* 0x020564000c1e1900 */
[----:B-12---:R-:W-:Y:S02]  /*5ef0*/  @!P3 IMAD.U32 R82, RZ, RZ, UR4 ;  /* 0x00000004ff52be24 */ /* 0x006fe4000f8e00ff */
.L_x_105:
[----:B------:R-:W-:Y:S05]  /*5f00*/  @!P4 BRA `(.L_x_106) ;  /* 0x000000000020c947 */ /* 0x000fea0003800000 */
[----:B------:R-:W-:Y:S04]  /*5f10*/  ISETP.NE.U32.AND P3, PT, R144, RZ, PT ;  /* 0x000000ff9000720c */ /* 0x000fe80003f65070 */
[----:B------:R-:W-:Y:S11]  /*5f20*/  ISETP.NE.AND.EX P3, PT, R145, RZ, PT, P3 ;  /* 0x000000ff9100720c */ /* 0x000ff60003f65330 */
[----:B------:R-:W-:Y:S02]  /*5f30*/  @!UPT UIADD3 URZ, UPT, UPT, URZ, URZ, URZ ;  /* 0x000000fffffff290 */ /* 0x000fe4000fffe0ff */
[----:B------:R-:W1:Y:S01]  /*5f40*/  @P3 LDC.64 R2, c[0x0][0x8a8] ;  /* 0x00022a00ff023b82 */ /* 0x000e620000000a00 */
[----:B------:R-:W-:Y:S04]  /*5f50*/  @P3 IMAD R0, R146, UR36, RZ ;  /* 0x0000002492003c24 */ /* 0x000fe8000f8e02ff */
[----:B-1----:R-:W-:Y:S05]  /*5f60*/  @P3 IMAD.WIDE R2, R0, 0x4, R2 ;  /* 0x0000000400023825 */ /* 0x002fea00078e0202 */
[----:B-----5:R1:W5:Y:S02]  /*5f70*/  @P3 LDG.E R78, desc[UR46][R2.64] ;  /* 0x0000002e024e3981 */ /* 0x020364000c1e1900 */
[----:B-1----:R-:W2:Y:S02]  /*5f80*/  @!P3 LDC R78, c[0x0][0x8a0] ;  /* 0x00022800ff4ebb82 */ /* 0x002ea40000000800 */
.L_x_106:
[----:B-----5:R-:W-:Y:S01]  /*5f90*/  ISETP.NE.AND P4, PT, R82, RZ, PT ;  /* 0x000000ff5200720c */ /* 0x020fe20003f85270 */
[----:B------:R-:W-:Y:S01]  /*5fa0*/  BSSY B1, `(.L_x_107) ;  /* 0x0000048000017945 */ /* 0x000fe20003800000 */
[----:B------:R-:W-:Y:S01]  /*5fb0*/  SEL R7, RZ, 0xffffffff, P2 ;  /* 0xffffffffff077807 */ /* 0x000fe20001000000 */
[----:B------:R-:W-:Y:S01]  /*5fc0*/  IMAD.MOV.U32 R117, RZ, RZ, 0x1 ;  /* 0x00000001ff757424 */ /* 0x000fe200078e00ff */
[----:B------:R-:W-:Y:S01]  /*5fd0*/  LOP3.LUT P3, RZ, R151, 0xff, RZ, 0xc0, !PT ;  /* 0x000000ff97ff7812 */ /* 0x000fe2000786c0ff */
[----:B------:R-:W-:Y:S01]  /*5fe0*/  IMAD R80, R76, 0x80, R79 ;  /* 0x000000804c507824 */ /* 0x000fe200078e024f */
[----:B------:R-:W-:Y:S02]  /*5ff0*/  @P1 SEL R0, RZ, 0xffffffff, P4 ;  /* 0xffffffffff001807 */ /* 0x000fe40002000000 */
[----:B------:R-:W-:Y:S02]  /*6000*/  CS2R R98, SRZ ;  /* 0x0000000000627805 */ /* 0x000fe4000001ff00 */
[----:B------:R-:W-:Y:S02]  /*6010*/  LEA R3, R160, UR49, 0x3 ;  /* 0x00000031a0037c11 */ /* 0x000fe4000f8e18ff */
[----:B------:R-:W-:Y:S02]  /*6020*/  CS2R R96, SRZ ;  /* 0x0000000000607805 */ /* 0x000fe4000001ff00 */
[----:B------:R-:W-:Y:S02]  /*6030*/  @P0 SEL R0, R7, R0, !P3 ;  /* 0x0000000007000207 */ /* 0x000fe40005800000 */
[----:B------:R-:W-:Y:S02]  /*6040*/  CS2R R94, SRZ ;  /* 0x00000000005e7805 */ /* 0x000fe4000001ff00 */
[----:B------:R-:W-:Y:S02]  /*6050*/  LEA R116, R76, UR49, 0x3 ;  /* 0x000000314c747c11 */ /* 0x000fe4000f8e18ff */
[----:B------:R-:W-:Y:S02]  /*6060*/  CS2R R92, SRZ ;  /* 0x00000000005c7805 */ /* 0x000fe4000001ff00 */
[----:B------:R-:W-:Y:S02]  /*6070*/  @P1 LOP3.LUT R0, R0, 0x1, RZ, 0xc0, !PT ;  /* 0x0000000100001812 */ /* 0x000fe400078ec0ff */
[----:B------:R-:W-:Y:S02]  /*6080*/  CS2R R90, SRZ ;  /* 0x00000000005a7805 */ /* 0x000fe4000001ff00 */
[----:B------:R-:W-:Y:S02]  /*6090*/  SHF.L.U32 R5, R162, 0x1f, RZ ;  /* 0x0000001fa2057819 */ /* 0x000fe400000006ff */
[----:B------:R-:W-:Y:S02]  /*60a0*/  CS2R R88, SRZ ;  /* 0x0000000000587805 */ /* 0x000fe4000001ff00 */
[----:B------:R-:W-:Y:S02]  /*60b0*/  ISETP.NE.U32.OR P6, PT, R0, 0x1, !P1 ;  /* 0x000000010000780c */ /* 0x000fe40004fc5470 */
[----:B------:R-:W-:Y:S02]  /*60c0*/  CS2R R102, SRZ ;  /* 0x0000000000667805 */ /* 0x000fe4000001ff00 */
[----:B------:R-:W-:Y:S02]  /*60d0*/  PLOP3.LUT P2, PT, PT, PT, UP1, 0x80, 0x8 ;  /* 0x000000000008781c */ /* 0x000fe40003f4f018 */
[----:B------:R-:W-:Y:S02]  /*60e0*/  CS2R R100, SRZ ;  /* 0x0000000000647805 */ /* 0x000fe4000001ff00 */
[----:B------:R-:W-:Y:S02]  /*60f0*/  SEL R0, RZ, 0xffffffff, P4 ;  /* 0xffffffffff007807 */ /* 0x000fe40002000000 */
[----:B------:R-:W-:Y:S03]  /*6100*/  P2R R104, PR, RZ, 0x40 ;  /* 0x00000040ff687803 */ /* 0x000fe60000000000 */
[----:B------:R-:W-:Y:S04]  /*6110*/  @P6 SHF.L.U32 R2, R159, 0x1f, RZ ;  /* 0x0000001f9f026819 */ /* 0x000fe800000006ff */
[----:B------:R-:W-:Y:S01]  /*6120*/  @P2 SEL R0, R7, R0, !P3 ;  /* 0x0000000007002207 */ /* 0x000fe20005800000 */
[----:B------:R-:W1:Y:S03]  /*6130*/  @P6 SYNCS.PHASECHK.TRANS64.TRYWAIT P1, [R3+URZ+0x180], R2 ;  /* 0x00018002030065a7 */ /* 0x000e6600080211ff */
[----:B------:R-:W-:Y:S04]  /*6140*/  LOP3.LUT R0, R0, 0x1, RZ, 0xc0, !PT ;  /* 0x0000000100007812 */ /* 0x000fe800078ec0ff */
[----:B------:R-:W-:Y:S04]  /*6150*/  ISETP.NE.U32.AND P5, PT, R0, 0x1, PT ;  /* 0x000000010000780c */ /* 0x000fe80003fa5070 */
[----:B------:R-:W-:Y:S01]  /*6160*/  P2R R118, PR, RZ, 0x20 ;  /* 0x00000020ff767803 */ /* 0x000fe20000000000 */
[----:B------:R3:W4:Y:S01]  /*6170*/  SYNCS.PHASECHK.TRANS64.TRYWAIT P0, [R116+URZ+0x1d0], R5 ;  /* 0x0001d005740075a7 */ /* 0x00072200080011ff */
[----:B-1----:R-:W-:Y:S01]  /*6180*/  @P6 SEL R117, RZ, 0x1, !P1 ;  /* 0x00000001ff756807 */ /* 0x002fe20004800000 */
[----:B---3--:R-:W-:Y:S06]  /*6190*/  @!P6 BRA `(.L_x_108) ;  /* 0x0000000000a0e947 */ /* 0x008fec0003800000 */
[----:B------:R-:W-:Y:S01]  /*61a0*/  @P5 IMAD R7, R160, 0x2000, R153 ;  /* 0x00002000a0075824 */ /* 0x000fe200078e0299 */
[----:B------:R-:W-:Y:S01]  /*61b0*/  ISETP.NE.AND P1, PT, R117, RZ, PT ;  /* 0x000000ff7500720c */ /* 0x000fe20003f25270 */
[----:B------:R-:W-:Y:S01]  /*61c0*/  BSSY B0, `(.L_x_109) ;  /* 0x0000011000007945 */ /* 0x000fe20003800000 */
[----:B------:R-:W-:Y:S01]  /*61d0*/  CS2R R102, SRZ ;  /* 0x0000000000667805 */ /* 0x000fe2000001ff00 */
[----:B------:R-:W-:Y:S01]  /*61e0*/  @P5 VIADD R2, R7, UR49 ;  /* 0x0000003107025c36 */ /* 0x000fe20008000000 */
[----:B------:R-:W-:Y:S02]  /*61f0*/  CS2R R100, SRZ ;  /* 0x0000000000647805 */ /* 0x000fe4000001ff00 */
[----:B------:R-:W-:Y:S02]  /*6200*/  CS2R R90, SRZ ;  /* 0x00000000005a7805 */ /* 0x000fe4000001ff00 */
[----:B------:R-:W-:Y:S01]  /*6210*/  CS2R R88, SRZ ;  /* 0x0000000000587805 */ /* 0x000fe2000001ff00 */
[--C-:B------:R-:W-:Y:S01]  /*6220*/  @P5 IMAD.IADD R6, R165, 0x1, R2.reuse ;  /* 0x00000001a5065824 */ /* 0x100fe200078e0202 */
[----:B------:R-:W-:Y:S01]  /*6230*/  CS2R R94, SRZ ;  /* 0x00000000005e7805 */ /* 0x000fe2000001ff00 */
[--C-:B------:R-:W-:Y:S01]  /*6240*/  @P5 IMAD.IADD R4, R164, 0x1, R2.reuse ;  /* 0x00000001a4045824 */ /* 0x100fe200078e0202 */
[----:B------:R-:W-:Y:S01]  /*6250*/  CS2R R92, SRZ ;  /* 0x00000000005c7805 */ /* 0x000fe2000001ff00 */
[----:B------:R-:W-:Y:S01]  /*6260*/  @P5 IMAD R2, R163, 0x10, R2 ;  /* 0x00000010a3025824 */ /* 0x000fe200078e0202 */
[----:B------:R-:W-:Y:S02]  /*6270*/  CS2R R98, SRZ ;  /* 0x0000000000627805 */ /* 0x000fe4000001ff00 */
[----:B------:R-:W-:Y:S01]  /*6280*/  CS2R R96, SRZ ;  /* 0x0000000000607805 */ /* 0x000fe2000001ff00 */
[----:B------:R-:W-:Y:S06]  /*6290*/  @P1 BRA `(.L_x_110) ;  /* 0x00000000000c1947 */ /* 0x000fec0003800000 */
[----:B------:R-:W-:Y:S04]  /*62a0*/  SHF.L.U32 R0, R159, 0x1f, RZ ;  /* 0x0000001f9f007819 */ /* 0x000fe800000006ff */
[----:B------:R-:W1:Y:S02]  /*62b0*/  SYNCS.PHASECHK.TRANS64.TRYWAIT P1, [R3+URZ+0x180], R0 ;  /* 0x00018000030075a7 */ /* 0x000e6400080211ff */
[----:B-1----:R-:W-:Y:S05]  /*62c0*/  @!P1 BRA `(.L_x_111) ;  /* 0x0000003c00349947 */ /* 0x002fea0003800000 */
.L_x_110:
[----:B------:R-:W-:Y:S05]  /*62d0*/  BSYNC B0 ;  /* 0x0000000000007941 */ /* 0x000fea0003800000 */
.L_x_109:
[----:B------:R-:W-:Y:S01]  /*62e0*/  ISETP.NE.AND P1, PT, R118, RZ, PT ;  /* 0x000000ff7600720c */ /* 0x000fe20003f25270 */
[----:B-1----:R-:W-:Y:S02]  /*62f0*/  VIADD R3, R3, 0x190 ;  /* 0x0000019003037836 */ /* 0x002fe40000000000 */
[----:B------:R-:W-:Y:S02]  /*6300*/  IMAD.U32 R0, RZ, RZ, UR37 ;  /* 0x00000025ff007e24 */ /* 0x000fe4000f8e00ff */
[----:B------:R-:W-:Y:S03]  /*6310*/  VIADD R160, R160, 0x1 ;  /* 0x00000001a0a07836 */ /* 0x000fe60000000000 */
[----:B------:R-:W-:Y:S05]  /*6320*/  PRMT R0, R0, 0x654, R3 ;  /* 0x0000065400007816 */ /* 0x000fea0000000003 */
[----:B------:R1:W3:Y:S04]  /*6330*/  @P1 LDS.128 R100, [R7+UR49+0x400] ;  /* 0x0004003107641984 */ /* 0x0002e80008000c00 */
[----:B------:R1:W1:Y:S04]  /*6340*/  @P1 LDS.128 R88, [R6+0x400] ;  /* 0x0004000006581984 */ /* 0x0002680000000c00 */
[----:B------:R1:W1:Y:S04]  /*6350*/  @P1 LDS.128 R92, [R4+0x400] ;  /* 0x00040000045c1984 */ /* 0x0002680000000c00 */
[----:B------:R1:W1:Y:S01]  /*6360*/  @P1 LDS.128 R96, [R2+0x400] ;  /* 0x0004000002601984 */ /* 0x0002620000000c00 */
[C---:B------:R-:W-:Y:S01]  /*6370*/  ISETP.NE.AND P1, PT, R160.reuse, 0x2, PT ;  /* 0x00000002a000780c */ /* 0x040fe20003f25270 */
[----:B------:R-:W-:Y:S01]  /*6380*/  @!PT LDS RZ, [RZ] ;  /* 0x00000000fffff984 */ /* 0x000fe20000000800 */
[----:B------:R-:W-:Y:S01]  /*6390*/  @!PT LDS RZ, [RZ] ;  /* 0x00000000fffff984 */ /* 0x000fe20000000800 */
[----:B------:R-:W-:Y:S01]  /*63a0*/  @!PT LDS RZ, [RZ] ;  /* 0x00000000fffff984 */ /* 0x000fe20000000800 */
[----:B------:R-:W-:Y:S01]  /*63b0*/  @!PT LDS RZ, [RZ] ;  /* 0x00000000fffff984 */ /* 0x000fe20000000800 */
[----:B------:R5:W-:Y:S06]  /*63c0*/  MEMBAR.ALL.CTA ;  /* 0x0000000000007992 */ /* 0x000bec0000008000 */
[----:B-----5:R-:W5:Y:S01]  /*63d0*/  FENCE.VIEW.ASYNC.S ;  /* 0x00000000000073c6 */ /* 0x020f620000000000 */
[----:B------:R-:W-:Y:S01]  /*63e0*/  SEL R160, R160, RZ, P1 ;  /* 0x000000ffa0a07207 */ /* 0x000fe20000800000 */
[----:B-----5:R5:W-:Y:S02]  /*63f0*/  SYNCS.ARRIVE.TRANS64.RED.A1T0 RZ, [R0+URZ], RZ ;  /* 0x000000ff00ff79a7 */ /* 0x020be400081004ff */
[----:B-----5:R-:W-:Y:S04]  /*6400*/  SEL R0, RZ, 0x1, P1 ;  /* 0x00000001ff007807 */ /* 0x020fe80000800000 */
[----:B---3--:R-:W-:Y:S02]  /*6410*/  LOP3.LUT R159, R159, R0, RZ, 0x3c, !PT ;  /* 0x000000009f9f7212 */ /* 0x008fe400078e3cff */
.L_x_108:
[----:B------:R-:W-:Y:S05]  /*6420*/  BSYNC B1 ;  /* 0x0000000000017941 */ /* 0x000fea0003800000 */
.L_x_107:
[----:B------:R-:W-:Y:S04]  /*6430*/  SHF.R.U32.HI R3, RZ, 0x15, R80 ;  /* 0x00000015ff037819 */ /* 0x000fe80000011650 */
[----:B------:R-:W-:Y:S01]  /*6440*/  LOP3.LUT P1, RZ, R3, 0x3, R154, 0x48, !PT ;  /* 0x0000000303ff7812 */ /* 0x000fe2000782489a */
[----:B------:R-:W-:Y:S01]  /*6450*/  @!UPT UIADD3 URZ, UPT, UPT, URZ, URZ, URZ ;  /* 0x000000fffffff290 */ /* 0x000fe2000fffe0ff */
[----:B----4-:R-:W-:Y:S11]  /*6460*/  @P0 BRA `(.L_x_112) ;  /* 0x0000000000080947 */ /* 0x010ff60003800000 */
[----:B------:R-:W3:Y:S02]  /*6470*/  SYNCS.PHASECHK.TRANS64.TRYWAIT P0, [R116+URZ+0x1d0], R5 ;  /* 0x0001d005740075a7 */ /* 0x000ee400080011ff */
[----:B---3--:R-:W-:Y:S05]  /*6480*/  @!P0 BRA `(.L_x_113) ;  /* 0x0000003800d88947 */ /* 0x008fea0003800000 */
.L_x_112:
[----:B------:R-:W-:Y:S05]  /*6490*/  @!P1 BRA `(.L_x_114) ;  /* 0x0000000000409947 */ /* 0x000fea0003800000 */
[----:B------:R-:W3:Y:S01]  /*64a0*/  LDCU.64 UR8, c[0x4][0x70] ;  /* 0x01000e00ff0877ac */ /* 0x000ee20008000a00 */
[----:B------:R-:W-:Y:S01]  /*64b0*/  MOV R3, 0x0 ;  /* 0x0000000000037802 */ /* 0x000fe20000000f00 */
[----:B------:R-:W-:Y:S02]  /*64c0*/  HFMA2 R12, -RZ, RZ, 0, 5.9604644775390625e-08 ;  /* 0x00000001ff0c7431 */ /* 0x000fe400000001ff */
[----:B------:R-:W-:Y:S02]  /*64d0*/  IMAD.MOV.U32 R8, RZ, RZ, 0x192 ;  /* 0x00000192ff087424 */ /* 0x000fe400078e00ff */
[----:B------:R-:W-:Y:S01]  /*64e0*/  IMAD.MOV.U32 R13, RZ, RZ, RZ ;  /* 0x000000ffff0d7224 */ /* 0x000fe200078e00ff */
[----:B------:R-:W4:Y:S01]  /*64f0*/  LDCU.64 UR6, c[0x4][0x78] ;  /* 0x01000f00ff0677ac */ /* 0x000f220008000a00 */
[----:B-1----:R-:W1:Y:S01]  /*6500*/  LDC.64 R2, c[0x4][R3] ;  /* 0x0100000003027b82 */ /* 0x002e620000000a00 */
[----:B------:R-:W5:Y:S01]  /*6510*/  LDCU.64 UR4, c[0x4][0x10] ;  /* 0x01000200ff0477ac */ /* 0x000f620008000a00 */
[----:B---3--:R-:W-:Y:S01]  /*6520*/  MOV R5, UR9 ;  /* 0x0000000900057c02 */ /* 0x008fe20008000f00 */
[----:B------:R-:W-:Y:S01]  /*6530*/  IMAD.U32 R4, RZ, RZ, UR8 ;  /* 0x00000008ff047e24 */ /* 0x000fe2000f8e00ff */
[----:B----4-:R-:W-:Y:S01]  /*6540*/  MOV R7, UR7 ;  /* 0x0000000700077c02 */ /* 0x010fe20008000f00 */
[----:B------:R-:W-:Y:S01]  /*6550*/  IMAD.U32 R6, RZ, RZ, UR6 ;  /* 0x00000006ff067e24 */ /* 0x000fe2000f8e00ff */
[----:B-----5:R-:W-:Y:S01]  /*6560*/  MOV R11, UR5 ;  /* 0x00000005000b7c02 */ /* 0x020fe20008000f00 */
[----:B------:R-:W-:Y:S02]  /*6570*/  IMAD.U32 R10, RZ, RZ, UR4 ;  /* 0x00000004ff0a7e24 */ /* 0x000fe4000f8e00ff */
[----:B------:R-:W-:Y:S07]  /*6580*/  LEPC R20, `(.L_x_114) ;  /* 0x000000001014794e */ /* 0x000fee0000000000 */
[----:B-12---:R-:W-:Y:S05]  /*6590*/  CALL.ABS.NOINC R2 ;  /* 0x0000000002007343 */ /* 0x006fea0003c00000 */
.L_x_114:
[----:B------:R-:W-:Y:S01]  /*65a0*/  SHF.L.U32 R83, R100, 0x10, RZ ;  /* 0x0000001064537819 */ /* 0x000fe200000006ff */
[----:B------:R-:W-:Y:S05]  /*65b0*/  WARPSYNC.ALL ;  /* 0x0000000000007948 */ /* 0x000fea0003800000 */
[----:B------:R-:W-:Y:S01]  /*65c0*/  R2UR UR4, R80 ;  /* 0x00000000500472ca */ /* 0x000fe200000e0000 */
[----:B------:R-:W-:Y:S01]  /*65d0*/  BSSY.RECONVERGENT B0, `(.L_x_115) ;  /* 0x0000121000007945 */ /* 0x000fe20003800200 */
[----:B------:R-:W-:Y:S02]  /*65e0*/  ISETP.NE.AND P6, PT, R104, RZ, PT ;  /* 0x000000ff6800720c */ /* 0x000fe40003fc5270 */
[----:B------:R-:W-:Y:S02]  /*65f0*/  IADD3 R119, PT, PT, R153, UR49, RZ ;  /* 0x0000003199777c10 */ /* 0x000fe4000fffe0ff */
[----:B------:R-:W-:Y:S02]  /*6600*/  SHF.L.U32 R124, R163, 0x4, RZ ;  /* 0x00000004a37c7819 */ /* 0x000fe400000006ff */
[-C--:B------:R-:W-:Y:S02]  /*6610*/  IADD3 R172, PT, PT, R165, R119.reuse, RZ ;  /* 0x00000077a5ac7210 */ /* 0x080fe40007ffe0ff */
[----:B------:R-:W-:Y:S02]  /*6620*/  IADD3 R171, PT, PT, R164, R119, RZ ;  /* 0x00000077a4ab7210 */ /* 0x000fe40007ffe0ff */
[----:B------:R-:W-:Y:S01]  /*6630*/  IADD3 R170, PT, PT, R119, R124, RZ ;  /* 0x0000007c77aa7210 */ /* 0x000fe20007ffe0ff */
[----:B-1-3--:R-:W2:Y:S01]  /*6640*/  LDTM.x64 R4, tmem[UR4] ;  /* 0x00000004000479ee */ /* 0x00aea20008340000 */
[C---:B------:R-:W-:Y:S02]  /*6650*/  PRMT R81, R100.reuse, 0x8880, RZ ;  /* 0x0000888064517816 */ /* 0x040fe400000000ff */
[----:B------:R-:W-:Y:S02]  /*6660*/  SHF.R.S32.HI R83, RZ, 0x18, R83 ;  /* 0x00000018ff537819 */ /* 0x000fe40000011453 */
[----:B------:R-:W-:Y:S02]  /*6670*/  SHF.R.S32.HI R86, RZ, 0x18, R101 ;  /* 0x00000018ff567819 */ /* 0x000fe40000011465 */
[----:B------:R-:W-:Y:S02]  /*6680*/  SHF.L.U32 R84, R100, 0x8, RZ ;  /* 0x0000000864547819 */ /* 0x000fe400000006ff */
[----:B------:R-:W-:Y:S02]  /*6690*/  SHF.L.U32 R85, R101, 0x8, RZ ;  /* 0x0000000865557819 */ /* 0x000fe400000006ff */
[----:B------:R-:W-:Y:S02]  /*66a0*/  SHF.R.S32.HI R84, RZ, 0x18, R84 ;  /* 0x00000018ff547819 */ /* 0x000fe40000011454 */
[----:B------:R-:W-:Y:S02]  /*66b0*/  SHF.R.S32.HI R85, RZ, 0x18, R85 ;  /* 0x00000018ff557819 */ /* 0x000fe40000011455 */
[----:B------:R-:W-:Y:S02]  /*66c0*/  SHF.L.U32 R87, R98, 0x8, RZ ;  /* 0x0000000862577819 */ /* 0x000fe400000006ff */
[----:B------:R-:W-:Y:S02]  /*66d0*/  ISETP.NE.AND P0, PT, R167, RZ, PT ;  /* 0x000000ffa700720c */ /* 0x000fe40003f05270 */
[----:B------:R-:W-:Y:S02]  /*66e0*/  SHF.R.S32.HI R87, RZ, 0x18, R87 ;  /* 0x00000018ff577819 */ /* 0x000fe40000011457 */
[----:B------:R-:W-:Y:S02]  /*66f0*/  LEA R125, R160, UR49, 0x3 ;  /* 0x00000031a07d7c11 */ /* 0x000fe4000f8e18ff */
[----:B------:R-:W-:Y:S01]  /*6700*/  @P6 SHF.L.U32 R126, R159, 0x1f, RZ ;  /* 0x0000001f9f7e6819 */ /* 0x000fe200000006ff */
[C---:B--2---:R-:W-:Y:S02]  /*6710*/  IMAD R0, R78.reuse, R4, RZ ;  /* 0x000000044e007224 */ /* 0x044fe400078e02ff */
[C---:B------:R-:W-:Y:S02]  /*6720*/  IMAD R2, R78.reuse, R5, RZ ;  /* 0x000000054e027224 */ /* 0x040fe400078e02ff */
[----:B------:R-:W-:Y:S02]  /*6730*/  IMAD R3, R78, R6, RZ ;  /* 0x000000064e037224 */ /* 0x000fe400078e02ff */
[-C--:B------:R-:W-:Y:S01]  /*6740*/  IMAD R0, R81, R82.reuse, R0 ;  /* 0x0000005251007224 */ /* 0x080fe200078e0200 */
[----:B------:R-:W-:Y:S01]  /*6750*/  SHF.R.S32.HI R81, RZ, 0x18, R100 ;  /* 0x00000018ff517819 */ /* 0x000fe20000011464 */
[-C--:B------:R-:W-:Y:S01]  /*6760*/  IMAD R2, R83, R82.reuse, R2 ;  /* 0x0000005253027224 */ /* 0x080fe200078e0202 */
[C---:B------:R-:W-:Y:S01]  /*6770*/  PRMT R83, R101.reuse, 0x8880, RZ ;  /* 0x0000888065537816 */ /* 0x040fe200000000ff */
[----:B------:R-:W-:Y:S01]  /*6780*/  IMAD R3, R84, R82, R3 ;  /* 0x0000005254037224 */ /* 0x000fe200078e0203 */
[----:B------:R-:W-:Y:S01]  /*6790*/  SHF.L.U32 R84, R101, 0x10, RZ ;  /* 0x0000001065547819 */ /* 0x000fe200000006ff */
[C---:B------:R-:W-:Y:S02]  /*67a0*/  IMAD R7, R78.reuse, R7, RZ ;  /* 0x000000074e077224 */ /* 0x040fe400078e02ff */
[C---:B------:R-:W-:Y:S01]  /*67b0*/  IMAD R4, R78.reuse, R8, RZ ;  /* 0x000000084e047224 */ /* 0x040fe200078e02ff */
[----:B------:R-:W-:Y:S01]  /*67c0*/  SHF.R.S32.HI R84, RZ, 0x18, R84 ;  /* 0x00000018ff547819 */ /* 0x000fe20000011454 */
[----:B------:R-:W-:Y:S02]  /*67d0*/  IMAD R5, R78, R9, RZ ;  /* 0x000000094e057224 */ /* 0x000fe400078e02ff */
[----:B------:R-:W-:Y:S01]  /*67e0*/  IMAD R7, R81, R82, R7 ;  /* 0x0000005251077224 */ /* 0x000fe200078e0207 */
[----:B------:R-:W-:Y:S01]  /*67f0*/  PRMT R81, R102, 0x8880, RZ ;  /* 0x0000888066517816 */ /* 0x000fe200000000ff */
[----:B------:R-:W-:Y:S02]  /*6800*/  IMAD R6, R78, R10, RZ ;  /* 0x0000000a4e067224 */ /* 0x000fe400078e02ff */
[-C--:B------:R-:W-:Y:S01]  /*6810*/  IMAD R4, R83, R82.reuse, R4 ;  /* 0x0000005253047224 */ /* 0x080fe200078e0204 */
[----:B------:R-:W-:Y:S01]  /*6820*/  I2IP.S8.S32.SAT R105, R7, R3, RZ ;  /* 0x0000000307697239 */ /* 0x000fe200000014ff */
[----:B------:R-:W-:Y:S01]  /*6830*/  IMAD R5, R84, R82, R5 ;  /* 0x0000005254057224 */ /* 0x000fe200078e0205 */
[----:B------:R-:W-:Y:S01]  /*6840*/  SHF.L.U32 R83, R102, 0x10, RZ ;  /* 0x0000001066537819 */ /* 0x000fe200000006ff */
[----:B------:R-:W-:Y:S01]  /*6850*/  IMAD R11, R78, R11, RZ ;  /* 0x0000000b4e0b7224 */ /* 0x000fe200078e02ff */
[----:B------:R-:W-:Y:S01]  /*6860*/  I2IP.S8.S32.SAT R104, R2, R0, R105 ;  /* 0x0000000002687239 */ /* 0x000fe20000001469 */
[----:B------:R-:W-:Y:S01]  /*6870*/  IMAD R6, R85, R82, R6 ;  /* 0x0000005255067224 */ /* 0x000fe200078e0206 */
[----:B------:R-:W-:Y:S01]  /*6880*/  SHF.R.S32.HI R83, RZ, 0x18, R83 ;  /* 0x00000018ff537819 */ /* 0x000fe20000011453 */
[----:B------:R-:W-:Y:S01]  /*6890*/  IMAD R8, R78, R12, RZ ;  /* 0x0000000c4e087224 */ /* 0x000fe200078e02ff */
[----:B------:R-:W-:Y:S01]  /*68a0*/  SHF.L.U32 R85, R102, 0x8, RZ ;  /* 0x0000000866557819 */ /* 0x000fe200000006ff */
[----:B------:R-:W-:Y:S02]  /*68b0*/  IMAD R9, R78, R13, RZ ;  /* 0x0000000d4e097224 */ /* 0x000fe400078e02ff */
[----:B------:R-:W-:Y:S01]  /*68c0*/  IMAD R11, R86, R82, R11 ;  /* 0x00000052560b7224 */ /* 0x000fe200078e020b */
[----:B------:R-:W-:Y:S01]  /*68d0*/  SHF.R.S32.HI R85, RZ, 0x18, R85 ;  /* 0x00000018ff557819 */ /* 0x000fe20000011455 */
[C---:B------:R-:W-:Y:S01]  /*68e0*/  IMAD R10, R78.reuse, R14, RZ ;  /* 0x0000000e4e0a7224 */ /* 0x040fe200078e02ff */
[----:B------:R-:W-:Y:S01]  /*68f0*/  SHF.R.S32.HI R86, RZ, 0x18, R103 ;  /* 0x00000018ff567819 */ /* 0x000fe20000011467 */
[----:B------:R-:W-:Y:S01]  /*6900*/  IMAD R8, R81, R82, R8 ;  /* 0x0000005251087224 */ /* 0x000fe200078e0208 */
[----:B------:R-:W-:Y:S01]  /*6910*/  I2IP.S8.S32.SAT R106, R11, R6, RZ ;  /* 0x000000060b6a7239 */ /* 0x000fe200000014ff */
[----:B------:R-:W-:Y:S01]  /*6920*/  IMAD R9, R83, R82, R9 ;  /* 0x0000005253097224 */ /* 0x000fe200078e0209 */
[C---:B------:R-:W-:Y:S01]  /*6930*/  PRMT R83, R103.reuse, 0x8880, RZ ;  /* 0x0000888067537816 */ /* 0x040fe200000000ff */
[----:B------:R-:W-:Y:S01]  /*6940*/  IMAD.U32 R84, R103, 0x10000, RZ ;  /* 0x0001000067547824 */ /* 0x000fe200078e00ff */
[----:B------:R-:W-:Y:S01]  /*6950*/  I2IP.S8.S32.SAT R105, R5, R4, R106 ;  /* 0x0000000405697239 */ /* 0x000fe2000000146a */
[C---:B------:R-:W-:Y:S01]  /*6960*/  IMAD R15, R78.reuse, R15, RZ ;  /* 0x0000000f4e0f7224 */ /* 0x040fe200078e02ff */
[----:B------:R-:W-:Y:S01]  /*6970*/  SHF.R.S32.HI R81, RZ, 0x18, R102 ;  /* 0x00000018ff517819 */ /* 0x000fe20000011466 */
[----:B------:R-:W-:Y:S01]  /*6980*/  IMAD R10, R85, R82, R10 ;  /* 0x00000052550a7224 */ /* 0x000fe200078e020a */
[----:B------:R-:W-:Y:S01]  /*6990*/  SHF.R.S32.HI R84, RZ, 0x18, R84 ;  /* 0x00000018ff547819 */ /* 0x000fe20000011454 */
[C---:B------:R-:W-:Y:S01]  /*69a0*/  IMAD R12, R78.reuse, R16, RZ ;  /* 0x000000104e0c7224 */ /* 0x040fe200078e02ff */
[----:B------:R-:W-:Y:S01]  /*69b0*/  SHF.L.U32 R85, R103, 0x8, RZ ;  /* 0x0000000867557819 */ /* 0x000fe200000006ff */
[----:B------:R-:W-:Y:S02]  /*69c0*/  IMAD R13, R78, R17, RZ ;  /* 0x000000114e0d7224 */ /* 0x000fe400078e02ff */
[----:B------:R-:W-:Y:S01]  /*69d0*/  IMAD R15, R81, R82, R15 ;  /* 0x00000052510f7224 */ /* 0x000fe200078e020f */
[----:B------:R-:W-:Y:S01]  /*69e0*/  PRMT R81, R88, 0x8880, RZ ;  /* 0x0000888058517816 */ /* 0x000fe200000000ff */
[----:B------:R-:W-:Y:S01]  /*69f0*/  IMAD R14, R78, R18, RZ ;  /* 0x000000124e0e7224 */ /* 0x000fe200078e02ff */
[----:B------:R-:W-:Y:S01]  /*6a00*/  SHF.R.S32.HI R85, RZ, 0x18, R85 ;  /* 0x00000018ff557819 */ /* 0x000fe20000011455 */
[----:B------:R-:W-:Y:S01]  /*6a10*/  IMAD R12, R83, R82, R12 ;  /* 0x00000052530c7224 */ /* 0x000fe200078e020c */
[----:B------:R-:W-:Y:S01]  /*6a20*/  I2IP.S8.S32.SAT R106, R15, R10, RZ ;  /* 0x0000000a0f6a7239 */ /* 0x000fe200000014ff */
[----:B------:R-:W-:Y:S01]  /*6a30*/  IMAD R13, R84, R82, R13 ;  /* 0x00000052540d7224 */ /* 0x000fe200078e020d */
[----:B------:R-:W-:Y:S01]  /*6a40*/  SHF.L.U32 R83, R88, 0x10, RZ ;  /* 0x0000001058537819 */ /* 0x000fe200000006ff */
[C---:B------:R-:W-:Y:S01]  /*6a50*/  IMAD R19, R78.reuse, R19, RZ ;  /* 0x000000134e137224 */ /* 0x040fe200078e02ff */
[----:B------:R-:W-:Y:S01]  /*6a60*/  I2IP.S8.S32.SAT R106, R9, R8, R106 ;  /* 0x00000008096a7239 */ /* 0x000fe2000000146a */
[----:B------:R-:W-:Y:S01]  /*6a70*/  IMAD R14, R85, R82, R14 ;  /* 0x00000052550e7224 */ /* 0x000fe200078e020e */
[----:B------:R-:W-:Y:S01]  /*6a80*/  SHF.R.S32.HI R83, RZ, 0x18, R83 ;  /* 0x00000018ff537819 */ /* 0x000fe20000011453 */
[C---:B------:R-:W-:Y:S01]  /*6a90*/  IMAD R16, R78.reuse, R20, RZ ;  /* 0x000000144e107224 */ /* 0x040fe200078e02ff */
[----:B------:R-:W-:Y:S01]  /*6aa0*/  SHF.L.U32 R84, R89, 0x10, RZ ;  /* 0x0000001059547819 */ /* 0x000fe200000006ff */
[----:B------:R-:W-:Y:S01]  /*6ab0*/  IMAD R17, R78, R21, RZ ;  /* 0x000000154e117224 */ /* 0x000fe200078e02ff */
[----:B------:R-:W-:Y:S01]  /*6ac0*/  SHF.L.U32 R85, R88, 0x8, RZ ;  /* 0x0000000858557819 */ /* 0x000fe200000006ff */
[----:B------:R-:W-:Y:S01]  /*6ad0*/  IMAD R19, R86, R82, R19 ;  /* 0x0000005256137224 */ /* 0x000fe200078e0213 */
[----:B------:R-:W-:Y:S01]  /*6ae0*/  SHF.R.S32.HI R84, RZ, 0x18, R84 ;  /* 0x00000018ff547819 */ /* 0x000fe20000011454 */
[C---:B------:R-:W-:Y:S01]  /*6af0*/  IMAD R18, R78.reuse, R22, RZ ;  /* 0x000000164e127224 */ /* 0x040fe200078e02ff */
[----:B------:R-:W-:Y:S01]  /*6b00*/  SHF.R.S32.HI R85, RZ, 0x18, R85 ;  /* 0x00000018ff557819 */ /* 0x000fe20000011455 */
[----:B------:R-:W-:Y:S01]  /*6b10*/  IMAD R16, R81, R82, R16 ;  /* 0x0000005251107224 */ /* 0x000fe200078e0210 */
[----:B------:R-:W-:Y:S01]  /*6b20*/  I2IP.S8.S32.SAT R107, R19, R14, RZ ;  /* 0x0000000e136b7239 */ /* 0x000fe200000014ff */
[-C--:B------:R-:W-:Y:S01]  /*6b30*/  IMAD R17, R83, R82.reuse, R17 ;  /* 0x0000005253117224 */ /* 0x080fe200078e0211 */
[----:B------:R-:W-:Y:S01]  /*6b40*/  PRMT R83, R89, 0x8880, RZ ;  /* 0x0000888059537816 */ /* 0x000fe200000000ff */
[C---:B------:R-:W-:Y:S01]  /*6b50*/  IMAD R23, R78.reuse, R23, RZ ;  /* 0x000000174e177224 */ /* 0x040fe200078e02ff */
[----:B------:R-:W-:Y:S01]  /*6b60*/  SHF.R.S32.HI R81, RZ, 0x18, R88 ;  /* 0x00000018ff517819 */ /* 0x000fe20000011458 */
[----:B------:R-:W-:Y:S01]  /*6b70*/  IMAD R18, R85, R82, R18 ;  /* 0x0000005255127224 */ /* 0x000fe200078e0212 */
[----:B------:R-:W-:Y:S01]  /*6b80*/  SHF.L.U32 R85, R89, 0x8, RZ ;  /* 0x0000000859557819 */ /* 0x000fe200000006ff */
[C---:B------:R-:W-:Y:S01]  /*6b90*/  IMAD R20, R78.reuse, R24, RZ ;  /* 0x000000184e147224 */ /* 0x040fe200078e02ff */
[----:B------:R-:W-:Y:S01]  /*6ba0*/  I2IP.S8.S32.SAT R107, R13, R12, R107 ;  /* 0x0000000c0d6b7239 */ /* 0x000fe2000000146b */
[----:B------:R-:W-:Y:S01]  /*6bb0*/  IMAD R21, R78, R25, RZ ;  /* 0x000000194e157224 */ /* 0x000fe200078e02ff */
[----:B------:R-:W-:Y:S01]  /*6bc0*/  SHF.R.S32.HI R85, RZ, 0x18, R85 ;  /* 0x00000018ff557819 */ /* 0x000fe20000011455 */
[----:B------:R-:W-:Y:S01]  /*6bd0*/  IMAD R23, R81, R82, R23 ;  /* 0x0000005251177224 */ /* 0x000fe200078e0217 */
[----:B------:R-:W-:Y:S01]  /*6be0*/  PRMT R81, R90, 0x8880, RZ ;  /* 0x000088805a517816 */ /* 0x000fe200000000ff */
[----:B------:R-:W-:Y:S01]  /*6bf0*/  IMAD R22, R78, R26, RZ ;  /* 0x0000001a4e167224 */ /* 0x000fe200078e02ff */
[----:B------:R1:W-:Y:S01]  /*6c00*/  STS.128 [R153+UR49+0x4400], R104 ;  /* 0x0044006899007988 */ /* 0x0003e20008000c31 */
[----:B------:R-:W-:Y:S01]  /*6c10*/  IMAD R20, R83, R82, R20 ;  /* 0x0000005253147224 */ /* 0x000fe200078e0214 */
[----:B------:R-:W-:Y:S01]  /*6c20*/  I2IP.S8.S32.SAT R108, R23, R18, RZ ;  /* 0x00000012176c7239 */ /* 0x000fe200000014ff */
[----:B------:R-:W-:Y:S01]  /*6c30*/  IMAD R21, R84, R82, R21 ;  /* 0x0000005254157224 */ /* 0x000fe200078e0215 */
[----:B------:R-:W-:Y:S01]  /*6c40*/  SHF.R.S32.HI R86, RZ, 0x18, R89 ;  /* 0x00000018ff567819 */ /* 0x000fe20000011459 */
[----:B------:R-:W-:Y:S01]  /*6c50*/  IMAD.U32 R83, R90, 0x10000, RZ ;  /* 0x000100005a537824 */ /* 0x000fe200078e00ff */
[----:B------:R-:W-:Y:S01]  /*6c60*/  I2IP.S8.S32.SAT R108, R17, R16, R108 ;  /* 0x00000010116c7239 */ /* 0x000fe2000000146c */
[----:B------:R-:W-:Y:S01]  /*6c70*/  IMAD R27, R78, R27, RZ ;  /* 0x0000001b4e1b7224 */ /* 0x000fe200078e02ff */
[----:B------:R-:W-:Y:S01]  /*6c80*/  SHF.L.U32 R84, R91, 0x10, RZ ;  /* 0x000000105b547819 */ /* 0x000fe200000006ff */
[----:B------:R-:W-:Y:S01]  /*6c90*/  IMAD R22, R85, R82, R22 ;  /* 0x0000005255167224 */ /* 0x000fe200078e0216 */
[----:B------:R-:W-:Y:S01]  /*6ca0*/  SHF.L.U32 R85, R90, 0x8, RZ ;  /* 0x000000085a557819 */ /* 0x000fe200000006ff */
[C---:B------:R-:W-:Y:S01]  /*6cb0*/  IMAD R24, R78.reuse, R28, RZ ;  /* 0x0000001c4e187224 */ /* 0x040fe200078e02ff */
[----:B------:R-:W-:Y:S01]  /*6cc0*/  SHF.R.S32.HI R83, RZ, 0x18, R83 ;  /* 0x00000018ff537819 */ /* 0x000fe20000011453 */
[----:B------:R-:W-:Y:S01]  /*6cd0*/  IMAD R25, R78, R29, RZ ;  /* 0x0000001d4e197224 */ /* 0x000fe200078e02ff */
[----:B------:R-:W-:Y:S01]  /*6ce0*/  SHF.R.S32.HI R84, RZ, 0x18, R84 ;  /* 0x00000018ff547819 */ /* 0x000fe20000011454 */
[----:B------:R-:W-:Y:S01]  /*6cf0*/  IMAD R27, R86, R82, R27 ;  /* 0x00000052561b7224 */ /* 0x000fe200078e021b */
[----:B------:R-:W-:Y:S01]  /*6d00*/  SHF.R.S32.HI R85, RZ, 0x18, R85 ;  /* 0x00000018ff557819 */ /* 0x000fe20000011455 */
[C---:B------:R-:W-:Y:S01]  /*6d10*/  IMAD R26, R78.reuse, R30, RZ ;  /* 0x0000001e4e1a7224 */ /* 0x040fe200078e02ff */
[----:B------:R-:W-:Y:S01]  /*6d20*/  SHF.R.S32.HI R86, RZ, 0x18, R91 ;  /* 0x00000018ff567819 */ /* 0x000fe2000001145b */
[----:B------:R-:W-:Y:S01]  /*6d30*/  IMAD R24, R81, R82, R24 ;  /* 0x0000005251187224 */ /* 0x000fe200078e0218 */
[----:B------:R-:W-:Y:S01]  /*6d40*/  I2IP.S8.S32.SAT R109, R27, R22, RZ ;  /* 0x000000161b6d7239 */ /* 0x000fe200000014ff */
[----:B------:R-:W-:Y:S01]  /*6d50*/  IMAD R25, R83, R82, R25 ;  /* 0x0000005253197224 */ /* 0x000fe200078e0219 */
[----:B------:R-:W-:Y:S01]  /*6d60*/  SHF.R.S32.HI R81, RZ, 0x18, R90 ;  /* 0x00000018ff517819 */ /* 0x000fe2000001145a */
[C---:B------:R-:W-:Y:S01]  /*6d70*/  IMAD R31, R78.reuse, R31, RZ ;  /* 0x0000001f4e1f7224 */ /* 0x040fe200078e02ff */
[----:B------:R-:W-:Y:S01]  /*6d80*/  I2IP.S8.S32.SAT R109, R21, R20, R109 ;  /* 0x00000014156d7239 */ /* 0x000fe2000000146d */
[----:B------:R-:W-:Y:S01]  /*6d90*/  IMAD R26, R85, R82, R26 ;  /* 0x00000052551a7224 */ /* 0x000fe200078e021a */
[C---:B------:R-:W-:Y:S01]  /*6da0*/  PRMT R83, R91.reuse, 0x8880, RZ ;  /* 0x000088805b537816 */ /* 0x040fe200000000ff */
[C---:B------:R-:W-:Y:S01]  /*6db0*/  IMAD R28, R78.reuse, R32, RZ ;  /* 0x000000204e1c7224 */ /* 0x040fe200078e02ff */
[----:B------:R-:W-:Y:S01]  /*6dc0*/  SHF.L.U32 R85, R91, 0x8, RZ ;  /* 0x000000085b557819 */ /* 0x000fe200000006ff */
[C---:B------:R-:W-:Y:S02]  /*6dd0*/  IMAD R29, R78.reuse, R33, RZ ;  /* 0x000000214e1d7224 */ /* 0x040fe400078e02ff */
[----:B------:R-:W-:Y:S01]  /*6de0*/  IMAD R31, R81, R82, R31 ;  /* 0x00000052511f7224 */ /* 0x000fe200078e021f */
[----:B------:R-:W-:Y:S01]  /*6df0*/  SHF.R.S32.HI R85, RZ, 0x18, R85 ;  /* 0x00000018ff557819 */ /* 0x000fe20000011455 */
[----:B------:R-:W-:Y:S01]  /*6e00*/  IMAD R30, R78, R34, RZ ;  /* 0x000000224e1e7224 */ /* 0x000fe200078e02ff */
[----:B------:R-:W-:Y:S01]  /*6e10*/  PRMT R81, R92, 0x8880, RZ ;  /* 0x000088805c517816 */ /* 0x000fe200000000ff */
[----:B------:R-:W-:Y:S01]  /*6e20*/  IMAD R28, R83, R82, R28 ;  /* 0x00000052531c7224 */ /* 0x000fe200078e021c */
[----:B------:R-:W-:Y:S01]  /*6e30*/  I2IP.S8.S32.SAT R110, R31, R26, RZ ;  /* 0x0000001a1f6e7239 */ /* 0x000fe200000014ff */
[----:B------:R-:W-:Y:S01]  /*6e40*/  IMAD R29, R84, R82, R29 ;  /* 0x00000052541d7224 */ /* 0x000fe200078e021d */
[----:B------:R-:W-:Y:S01]  /*6e50*/  SHF.L.U32 R83, R92, 0x10, RZ ;  /* 0x000000105c537819 */ /* 0x000fe200000006ff */
[----:B------:R-:W-:Y:S01]  /*6e60*/  IMAD R35, R78, R35, RZ ;  /* 0x000000234e237224 */ /* 0x000fe200078e02ff */
[----:B------:R-:W-:Y:S01]  /*6e70*/  I2IP.S8.S32.SAT R110, R25, R24, R110 ;  /* 0x00000018196e7239 */ /* 0x000fe2000000146e */
[----:B------:R-:W-:Y:S01]  /*6e80*/  IMAD R30, R85, R82, R30 ;  /* 0x00000052551e7224 */ /* 0x000fe200078e021e */
[----:B------:R-:W-:Y:S01]  /*6e90*/  SHF.L.U32 R85, R92, 0x8, RZ ;  /* 0x000000085c557819 */ /* 0x000fe200000006ff */
[C---:B------:R-:W-:Y:S01]  /*6ea0*/  IMAD R32, R78.reuse, R36, RZ ;  /* 0x000000244e207224 */ /* 0x040fe200078e02ff */
[----:B------:R-:W-:Y:S01]  /*6eb0*/  SHF.R.S32.HI R83, RZ, 0x18, R83 ;  /* 0x00000018ff537819 */ /* 0x000fe20000011453 */
[----:B------:R-:W-:Y:S01]  /*6ec0*/  IMAD R33, R78, R37, RZ ;  /* 0x000000254e217224 */ /* 0x000fe200078e02ff */
[----:B------:R-:W-:Y:S01]  /*6ed0*/  SHF.R.S32.HI R85, RZ, 0x18, R85 ;  /* 0x00000018ff557819 */ /* 0x000fe20000011455 */
[----:B------:R-:W-:Y:S01]  /*6ee0*/  IMAD R35, R86, R82, R35 ;  /* 0x0000005256237224 */ /* 0x000fe200078e0223 */
[----:B------:R-:W-:Y:S01]  /*6ef0*/  PRMT R84, R93, 0x8880, RZ ;  /* 0x000088805d547816 */ /* 0x000fe200000000ff */
[----:B------:R-:W-:Y:S01]  /*6f00*/  IMAD R34, R78, R38, RZ ;  /* 0x000000264e227224 */ /* 0x000fe200078e02ff */
[----:B------:R-:W-:Y:S01]  /*6f10*/  SHF.L.U32 R86, R96, 0x10, RZ ;  /* 0x0000001060567819 */ /* 0x000fe200000006ff */
[----:B------:R-:W-:Y:S01]  /*6f20*/  IMAD R32, R81, R82, R32 ;  /* 0x0000005251207224 */ /* 0x000fe200078e0220 */
[----:B------:R-:W-:Y:S01]  /*6f30*/  SHF.R.S32.HI R81, RZ, 0x18, R92 ;  /* 0x00000018ff517819 */ /* 0x000fe2000001145c */
[C---:B------:R-:W-:Y:S01]  /*6f40*/  IMAD R39, R78.reuse, R39, RZ ;  /* 0x000000274e277224 */ /* 0x040fe200078e02ff */
[----:B------:R-:W-:Y:S01]  /*6f50*/  I2IP.S8.S32.SAT R111, R35, R30, RZ ;  /* 0x0000001e236f7239 */ /* 0x000fe200000014ff */
[-C--:B------:R-:W-:Y:S02]  /*6f60*/  IMAD R33, R83, R82.reuse, R33 ;  /* 0x0000005253217224 */ /* 0x080fe400078e0221 */
[----:B------:R-:W-:Y:S01]  /*6f70*/  IMAD R34, R85, R82, R34 ;  /* 0x0000005255227224 */ /* 0x000fe200078e0222 */
[----:B------:R-:W-:Y:S01]  /*6f80*/  I2IP.S8.S32.SAT R111, R29, R28, R111 ;  /* 0x0000001c1d6f7239 */ /* 0x000fe2000000146f */
[C---:B------:R-:W-:Y:S01]  /*6f90*/  IMAD.U32 R83, R93.reuse, 0x10000, RZ ;  /* 0x000100005d537824 */ /* 0x040fe200078e00ff */
[----:B------:R-:W-:Y:S01]  /*6fa0*/  SHF.L.U32 R85, R93, 0x8, RZ ;  /* 0x000000085d557819 */ /* 0x000fe200000006ff */
[----:B------:R-:W-:Y:S01]  /*6fb0*/  IMAD R39, R81, R82, R39 ;  /* 0x0000005251277224 */ /* 0x000fe200078e0227 */
[----:B------:R-:W-:Y:S01]  /*6fc0*/  MOV R81, R84 ;  /* 0x0000005400517202 */ /* 0x000fe20000000f00 */
[C---:B------:R-:W-:Y:S01]  /*6fd0*/  IMAD R36, R78.reuse, R40, RZ ;  /* 0x000000284e247224 */ /* 0x040fe200078e02ff */
[----:B------:R-:W-:Y:S01]  /*6fe0*/  SHF.R.S32.HI R83, RZ, 0x18, R83 ;  /* 0x00000018ff537819 */ /* 0x000fe20000011453 */
[C---:B------:R-:W-:Y:S01]  /*6ff0*/  IMAD R37, R78.reuse, R41, RZ ;  /* 0x000000294e257224 */ /* 0x040fe200078e02ff */
[----:B------:R-:W-:Y:S01]  /*7000*/  SHF.R.S32.HI R85, RZ, 0x18, R85 ;  /* 0x00000018ff557819 */ /* 0x000fe20000011455 */
[C---:B------:R-:W-:Y:S01]  /*7010*/  IMAD R38, R78.reuse, R42, RZ ;  /* 0x0000002a4e267224 */ /* 0x040fe200078e02ff */
[----:B------:R1:W-:Y:S01]  /*7020*/  STS.128 [R172+0x4400], R108 ;  /* 0x0044006cac007388 */ /* 0x0003e20000000c00 */
[----:B------:R-:W-:Y:S01]  /*7030*/  IMAD R36, R81, R82, R36 ;  /* 0x0000005251247224 */ /* 0x000fe200078e0224 */
[----:B------:R-:W-:Y:S01]  /*7040*/  I2IP.S8.S32.SAT R112, R39, R34, RZ ;  /* 0x0000002227707239 */ /* 0x000fe200000014ff */
[-C--:B------:R-:W-:Y:S01]  /*7050*/  IMAD R37, R83, R82.reuse, R37 ;  /* 0x0000005253257224 */ /* 0x080fe200078e0225 */
[----:B------:R-:W-:Y:S01]  /*7060*/  SHF.R.S32.HI R84, RZ, 0x18, R93 ;  /* 0x00000018ff547819 */ /* 0x000fe2000001145d */
[----:B------:R-:W-:Y:S01]  /*7070*/  IMAD R43, R78, R43, RZ ;  /* 0x0000002b4e2b7224 */ /* 0x000fe200078e02ff */
[C---:B------:R-:W-:Y:S01]  /*7080*/  SHF.L.U32 R83, R94.reuse, 0x10, RZ ;  /* 0x000000105e537819 */ /* 0x040fe200000006ff */
[----:B------:R-:W-:Y:S01]  /*7090*/  IMAD R38, R85, R82, R38 ;  /* 0x0000005255267224 */ /* 0x000fe200078e0226 */
[----:B------:R-:W-:Y:S01]  /*70a0*/  PRMT R81, R94, 0x8880, RZ ;  /* 0x000088805e517816 */ /* 0x000fe200000000ff */
[----:B------:R-:W-:Y:S01]  /*70b0*/  IMAD R40, R78, R44, RZ ;  /* 0x0000002c4e287224 */ /* 0x000fe200078e02ff */
[----:B------:R-:W-:Y:S01]  /*70c0*/  SHF.L.U32 R85, R94, 0x8, RZ ;  /* 0x000000085e557819 */ /* 0x000fe200000006ff */
[----:B------:R-:W-:Y:S01]  /*70d0*/  IMAD R41, R78, R45, RZ ;  /* 0x0000002d4e297224 */ /* 0x000fe200078e02ff */
[----:B------:R-:W-:Y:S01]  /*70e0*/  SHF.R.S32.HI R83, RZ, 0x18, R83 ;  /* 0x00000018ff537819 */ /* 0x000fe20000011453 */
[----:B------:R-:W-:Y:S01]  /*70f0*/  IMAD R43, R84, R82, R43 ;  /* 0x00000052542b7224 */ /* 0x000fe200078e022b */
[----:B------:R-:W-:Y:S01]  /*7100*/  SHF.R.S32.HI R85, RZ, 0x18, R85 ;  /* 0x00000018ff557819 */ /* 0x000fe20000011455 */
[C---:B------:R-:W-:Y:S01]  /*7110*/  IMAD R42, R78.reuse, R46, RZ ;  /* 0x0000002e4e2a7224 */ /* 0x040fe200078e02ff */
[----:B------:R-:W-:Y:S01]  /*7120*/  I2IP.S8.S32.SAT R112, R33, R32, R112 ;  /* 0x0000002021707239 */ /* 0x000fe20000001470 */
[----:B------:R-:W-:Y:S01]  /*7130*/  IMAD R40, R81, R82, R40 ;  /* 0x0000005251287224 */ /* 0x000fe200078e0228 */
[----:B------:R-:W-:Y:S01]  /*7140*/  SHF.R.S32.HI R84, RZ, 0x18, R94 ;  /* 0x00000018ff547819 */ /* 0x000fe2000001145e */
[----:B------:R-:W-:Y:S01]  /*7150*/  IMAD R47, R78, R47, RZ ;  /* 0x0000002f4e2f7224 */ /* 0x000fe200078e02ff */
[----:B------:R-:W-:Y:S01]  /*7160*/  I2IP.S8.S32.SAT R113, R43, R38, RZ ;  /* 0x000000262b717239 */ /* 0x000fe200000014ff */
[-C--:B------:R-:W-:Y:S01]  /*7170*/  IMAD R41, R83, R82.reuse, R41 ;  /* 0x0000005253297224 */ /* 0x080fe200078e0229 */
[----:B------:R-:W-:Y:S01]  /*7180*/  PRMT R81, R95, 0x8880, RZ ;  /* 0x000088805f517816 */ /* 0x000fe200000000ff */
[-C--:B------:R-:W-:Y:S01]  /*7190*/  IMAD R42, R85, R82.reuse, R42 ;  /* 0x00000052552a7224 */ /* 0x080fe200078e022a */
[----:B------:R-:W-:Y:S01]  /*71a0*/  SHF.L.U32 R83, R95, 0x10, RZ ;  /* 0x000000105f537819 */ /* 0x000fe200000006ff */
[----:B------:R-:W-:Y:S01]  /*71b0*/  IMAD R47, R84, R82, R47 ;  /* 0x00000052542f7224 */ /* 0x000fe200078e022f */
[----:B------:R-:W-:Y:S01]  /*71c0*/  I2IP.S8.S32.SAT R113, R37, R36, R113 ;  /* 0x0000002425717239 */ /* 0x000fe20000001471 */
[C---:B------:R-:W-:Y:S01]  /*71d0*/  IMAD R44, R78.reuse, R48, RZ ;  /* 0x000000304e2c7224 */ /* 0x040fe200078e02ff */
[----:B------:R-:W-:Y:S01]  /*71e0*/  SHF.R.S32.HI R83, RZ, 0x18, R83 ;  /* 0x00000018ff537819 */ /* 0x000fe20000011453 */
[----:B------:R-:W-:Y:S01]  /*71f0*/  IMAD.SHL.U32 R84, R95, 0x100, RZ ;  /* 0x000001005f547824 */ /* 0x000fe200078e00ff */
[----:B------:R-:W-:Y:S01]  /*7200*/  I2IP.S8.S32.SAT R114, R47, R42, RZ ;  /* 0x0000002a2f727239 */ /* 0x000fe200000014ff */
[----:B------:R-:W-:Y:S01]  /*7210*/  IMAD R45, R78, R49, RZ ;  /* 0x000000314e2d7224 */ /* 0x000fe200078e02ff */
[----:B------:R-:W-:Y:S01]  /*7220*/  PRMT R85, R96, 0x8880, RZ ;  /* 0x0000888060557816 */ /* 0x000fe200000000ff */
[----:B------:R-:W-:Y:S01]  /*7230*/  IMAD R44, R81, R82, R44 ;  /* 0x00000052512c7224 */ /* 0x000fe200078e022c */
[----:B------:R-:W-:Y:S01]  /*7240*/  SHF.R.S32.HI R81, RZ, 0x18, R84 ;  /* 0x00000018ff517819 */ /* 0x000fe20000011454 */
[C---:B------:R-:W-:Y:S01]  /*7250*/  IMAD R46, R78.reuse, R50, RZ ;  /* 0x000000324e2e7224 */ /* 0x040fe200078e02ff */
[----:B------:R-:W-:Y:S01]  /*7260*/  I2IP.S8.S32.SAT R114, R41, R40, R114 ;  /* 0x0000002829727239 */ /* 0x000fe20000001472 */
[----:B------:R-:W-:Y:S01]  /*7270*/  IMAD R45, R83, R82, R45 ;  /* 0x00000052532d7224 */ /* 0x000fe200078e022d */
[----:B------:R-:W-:Y:S01]  /*7280*/  SHF.R.S32.HI R83, RZ, 0x18, R95 ;  /* 0x00000018ff537819 */ /* 0x000fe2000001145f */
[----:B------:R-:W-:Y:S01]  /*7290*/  IMAD R51, R78, R51, RZ ;  /* 0x000000334e337224 */ /* 0x000fe200078e02ff */
[----:B------:R-:W-:Y:S01]  /*72a0*/  SHF.L.U32 R84, R96, 0x8, RZ ;  /* 0x0000000860547819 */ /* 0x000fe200000006ff */
[C---:B------:R-:W-:Y:S02]  /*72b0*/  IMAD R48, R78.reuse, R52, RZ ;  /* 0x000000344e307224 */ /* 0x040fe400078e02ff */
[-C--:B------:R-:W-:Y:S01]  /*72c0*/  IMAD R46, R81, R82.reuse, R46 ;  /* 0x00000052512e7224 */ /* 0x080fe200078e022e */
[----:B------:R-:W-:Y:S01]  /*72d0*/  SHF.R.S32.HI R81, RZ, 0x18, R86 ;  /* 0x00000018ff517819 */ /* 0x000fe20000011456 */
[C---:B------:R-:W-:Y:S01]  /*72e0*/  IMAD R49, R78.reuse, R53, RZ ;  /* 0x000000354e317224 */ /* 0x040fe200078e02ff */
[----:B------:R-:W-:Y:S01]  /*72f0*/  SHF.R.S32.HI R86, RZ, 0x18, R99 ;  /* 0x00000018ff567819 */ /* 0x000fe20000011463 */
[----:B------:R-:W-:Y:S01]  /*7300*/  IMAD R51, R83, R82, R51 ;  /* 0x0000005253337224 */ /* 0x000fe200078e0233 */
[----:B------:R-:W-:Y:S01]  /*7310*/  SHF.R.S32.HI R83, RZ, 0x18, R84 ;  /* 0x00000018ff537819 */ /* 0x000fe20000011454 */
[C---:B------:R-:W-:Y:S01]  /*7320*/  IMAD R50, R78.reuse, R54, RZ ;  /* 0x000000364e327224 */ /* 0x040fe200078e02ff */
[----:B------:R-:W-:Y:S01]  /*7330*/  SHF.R.S32.HI R84, RZ, 0x18, R96 ;  /* 0x00000018ff547819 */ /* 0x000fe20000011460 */
[----:B------:R-:W-:Y:S01]  /*7340*/  IMAD R48, R85, R82, R48 ;  /* 0x0000005255307224 */ /* 0x000fe200078e0230 */
[----:B------:R-:W-:Y:S01]  /*7350*/  I2IP.S8.S32.SAT R115, R51, R46, RZ ;  /* 0x0000002e33737239 */ /* 0x000fe200000014ff */
[C---:B------:R-:W-:Y:S01]  /*7360*/  IMAD R55, R78.reuse, R55, RZ ;  /* 0x000000374e377224 */ /* 0x040fe200078e02ff */
[----:B------:R-:W-:Y:S01]  /*7370*/  SHF.L.U32 R85, R97, 0x10, RZ ;  /* 0x0000001061557819 */ /* 0x000fe200000006ff */
[----:B------:R-:W-:Y:S01]  /*7380*/  IMAD R49, R81, R82, R49 ;  /* 0x0000005251317224 */ /* 0x000fe200078e0231 */
[----:B------:R-:W-:Y:S01]  /*7390*/  PRMT R81, R97, 0x8880, RZ ;  /* 0x0000888061517816 */ /* 0x000fe200000000ff */
[----:B------:R-:W-:Y:S01]  /*73a0*/  IMAD R52, R78, R56, RZ ;  /* 0x000000384e347224 */ /* 0x000fe200078e02ff */
[----:B------:R-:W-:Y:S01]  /*73b0*/  I2IP.S8.S32.SAT R115, R45, R44, R115 ;  /* 0x0000002c2d737239 */ /* 0x000fe20000001473 */
[-C--:B------:R-:W-:Y:S01]  /*73c0*/  IMAD R50, R83, R82.reuse, R50 ;  /* 0x0000005253327224 */ /* 0x080fe200078e0232 */
[----:B------:R-:W-:Y:S01]  /*73d0*/  SHF.R.S32.HI R83, RZ, 0x18, R85 ;  /* 0x00000018ff537819 */ /* 0x000fe20000011455 */
[-C--:B------:R-:W-:Y:S01]  /*73e0*/  IMAD R55, R84, R82.reuse, R55 ;  /* 0x0000005254377224 */ /* 0x080fe200078e0237 */
[----:B------:R-:W-:Y:S01]  /*73f0*/  PRMT R85, R98, 0x8880, RZ ;  /* 0x0000888062557816 */ /* 0x000fe200000000ff */
[----:B------:R-:W-:Y:S01]  /*7400*/  IMAD R52, R81, R82, R52 ;  /* 0x0000005251347224 */ /* 0x000fe200078e0234 */
[----:B------:R-:W-:Y:S01]  /*7410*/  SHF.L.U32 R81, R97, 0x8, RZ ;  /* 0x0000000861517819 */ /* 0x000fe200000006ff */
[C---:B------:R-:W-:Y:S01]  /*7420*/  IMAD R53, R78.reuse, R57, RZ ;  /* 0x000000394e357224 */ /* 0x040fe200078e02ff */
[----:B------:R1:W-:Y:S01]  /*7430*/  STS.128 [R171+0x4400], R112 ;  /* 0x00440070ab007388 */ /* 0x0003e20000000c00 */
[----:B------:R-:W-:Y:S01]  /*7440*/  IMAD R54, R78, R58, RZ ;  /* 0x0000003a4e367224 */ /* 0x000fe200078e02ff */
[----:B------:R-:W-:Y:S01]  /*7450*/  SHF.R.S32.HI R81, RZ, 0x18, R81 ;  /* 0x00000018ff517819 */ /* 0x000fe20000011451 */
[----:B------:R-:W-:Y:S01]  /*7460*/  IMAD R53, R83, R82, R53 ;  /* 0x0000005253357224 */ /* 0x000fe200078e0235 */
[----:B------:R-:W-:Y:S01]  /*7470*/  SHF.L.U32 R84, R98, 0x10, RZ ;  /* 0x0000001062547819 */ /* 0x000fe200000006ff */
[C---:B------:R-:W-:Y:S01]  /*7480*/  IMAD R59, R78.reuse, R59, RZ ;  /* 0x0000003b4e3b7224 */ /* 0x040fe200078e02ff */
[----:B------:R-:W-:Y:S01]  /*7490*/  SHF.R.S32.HI R83, RZ, 0x18, R97 ;  /* 0x00000018ff537819 */ /* 0x000fe20000011461 */
[C---:B------:R-:W-:Y:S01]  /*74a0*/  IMAD R56, R78.reuse, R60, RZ ;  /* 0x0000003c4e387224 */ /* 0x040fe200078e02ff */
[----:B------:R-:W-:Y:S01]  /*74b0*/  I2IP.S8.S32.SAT R120, R55, R50, RZ ;  /* 0x0000003237787239 */ /* 0x000fe200000014ff */
[----:B------:R-:W-:Y:S01]  /*74c0*/  IMAD R54, R81, R82, R54 ;  /* 0x0000005251367224 */ /* 0x000fe200078e0236 */
[----:B------:R-:W-:Y:S01]  /*74d0*/  SHF.R.S32.HI R84, RZ, 0x18, R84 ;  /* 0x00000018ff547819 */ /* 0x000fe20000011454 */
[----:B------:R-:W-:Y:S01]  /*74e0*/  IMAD R57, R78, R61, RZ ;  /* 0x0000003d4e397224 */ /* 0x000fe200078e02ff */
[----:B------:R-:W-:Y:S01]  /*74f0*/  I2IP.S8.S32.SAT R120, R49, R48, R120 ;  /* 0x0000003031787239 */ /* 0x000fe20000001478 */
[-C--:B------:R-:W-:Y:S01]  /*7500*/  IMAD R59, R83, R82.reuse, R59 ;  /* 0x00000052533b7224 */ /* 0x080fe200078e023b */
[----:B------:R-:W-:Y:S01]  /*7510*/  PRMT R83, R99, 0x8880, RZ ;  /* 0x0000888063537816 */ /* 0x000fe200000000ff */
[-C--:B------:R-:W-:Y:S01]  /*7520*/  IMAD R56, R85, R82.reuse, R56 ;  /* 0x0000005255387224 */ /* 0x080fe200078e0238 */
[----:B------:R-:W-:Y:S01]  /*7530*/  SHF.R.S32.HI R81, RZ, 0x18, R98 ;  /* 0x00000018ff517819 */ /* 0x000fe20000011462 */
[----:B------:R-:W-:Y:S01]  /*7540*/  IMAD R57, R84, R82, R57 ;  /* 0x0000005254397224 */ /* 0x000fe200078e0239 */
[----:B------:R-:W-:Y:S01]  /*7550*/  I2IP.S8.S32.SAT R121, R59, R54, RZ ;  /* 0x000000363b797239 */ /* 0x000fe200000014ff */
[C---:B------:R-:W-:Y:S01]  /*7560*/  IMAD R58, R78.reuse, R62, RZ ;  /* 0x0000003e4e3a7224 */ /* 0x040fe200078e02ff */
[C---:B------:R-:W-:Y:S01]  /*7570*/  SHF.L.U32 R85, R99.reuse, 0x8, RZ ;  /* 0x0000000863557819 */ /* 0x040fe200000006ff */
[----:B------:R-:W-:Y:S01]  /*7580*/  IMAD.U32 R84, R99, 0x10000, RZ ;  /* 0x0001000063547824 */ /* 0x000fe200078e00ff */
[----:B------:R-:W-:Y:S01]  /*7590*/  I2IP.S8.S32.SAT R121, R53, R52, R121 ;  /* 0x0000003435797239 */ /* 0x000fe20000001479 */
[C---:B------:R-:W-:Y:S01]  /*75a0*/  IMAD R63, R78.reuse, R63, RZ ;  /* 0x0000003f4e3f7224 */ /* 0x040fe200078e02ff */
[----:B------:R-:W-:Y:S01]  /*75b0*/  SHF.R.S32.HI R85, RZ, 0x18, R85 ;  /* 0x00000018ff557819 */ /* 0x000fe20000011455 */
[C---:B------:R-:W-:Y:S01]  /*75c0*/  IMAD R60, R78.reuse, R64, RZ ;  /* 0x000000404e3c7224 */ /* 0x040fe200078e02ff */
[----:B------:R-:W-:Y:S01]  /*75d0*/  SHF.R.S32.HI R84, RZ, 0x18, R84 ;  /* 0x00000018ff547819 */ /* 0x000fe20000011454 */
[-C--:B------:R-:W-:Y:S02]  /*75e0*/  IMAD R58, R87, R82.reuse, R58 ;  /* 0x00000052573a7224 */ /* 0x080fe400078e023a */
[C---:B------:R-:W-:Y:S02]  /*75f0*/  IMAD R61, R78.reuse, R65, RZ ;  /* 0x000000414e3d7224 */ /* 0x040fe400078e02ff */
[-C--:B------:R-:W-:Y:S02]  /*7600*/  IMAD R63, R81, R82.reuse, R63 ;  /* 0x00000052513f7224 */ /* 0x080fe400078e023f */
[----:B------:R-:W-:Y:S02]  /*7610*/  IMAD R60, R83, R82, R60 ;  /* 0x00000052533c7224 */ /* 0x000fe400078e023c */
[----:B------:R-:W-:Y:S01]  /*7620*/  IMAD R62, R78, R66, RZ ;  /* 0x000000424e3e7224 */ /* 0x000fe200078e02ff */
[----:B------:R-:W-:Y:S01]  /*7630*/  I2IP.S8.S32.SAT R122, R63, R58, RZ ;  /* 0x0000003a3f7a7239 */ /* 0x000fe200000014ff */
[----:B------:R-:W-:Y:S02]  /*7640*/  IMAD R61, R84, R82, R61 ;  /* 0x00000052543d7224 */ /* 0x000fe400078e023d */
[----:B------:R-:W-:Y:S01]  /*7650*/  IMAD R67, R78, R67, RZ ;  /* 0x000000434e437224 */ /* 0x000fe200078e02ff */
[----:B------:R-:W-:Y:S01]  /*7660*/  I2IP.S8.S32.SAT R122, R57, R56, R122 ;  /* 0x00000038397a7239 */ /* 0x000fe2000000147a */
[-C--:B------:R-:W-:Y:S02]  /*7670*/  IMAD R62, R85, R82.reuse, R62 ;  /* 0x00000052553e7224 */ /* 0x080fe400078e023e */
[----:B------:R-:W-:Y:S05]  /*7680*/  IMAD R67, R86, R82, R67 ;  /* 0x0000005256437224 */ /* 0x000fea00078e0243 */
[----:B------:R-:W-:Y:S04]  /*7690*/  I2IP.S8.S32.SAT R123, R67, R62, RZ ;  /* 0x0000003e437b7239 */ /* 0x000fe800000014ff */
[----:B------:R-:W-:Y:S05]  /*76a0*/  I2IP.S8.S32.SAT R123, R61, R60, R123 ;  /* 0x0000003c3d7b7239 */ /* 0x000fea000000147b */
[----:B------:R1:W-:Y:S01]  /*76b0*/  STS.128 [R170+0x4400], R120 ;  /* 0x00440078aa007388 */ /* 0x0003e20000000c00 */
[----:B------:R-:W-:Y:S01]  /*76c0*/  @!PT LDS RZ, [RZ] ;  /* 0x00000000fffff984 */ /* 0x000fe20000000800 */
[----:B------:R-:W-:Y:S01]  /*76d0*/  @!PT LDS RZ, [RZ] ;  /* 0x00000000fffff984 */ /* 0x000fe20000000800 */
[----:B------:R-:W-:Y:S01]  /*76e0*/  @!PT LDS RZ, [RZ] ;  /* 0x00000000fffff984 */ /* 0x000fe20000000800 */
[----:B------:R-:W-:Y:S01]  /*76f0*/  @!PT LDS RZ, [RZ] ;  /* 0x00000000fffff984 */ /* 0x000fe20000000800 */
[----:B------:R2:W-:Y:S07]  /*7700*/  MEMBAR.ALL.CTA ;  /* 0x0000000000007992 */ /* 0x0005ee0000008000 */
[----:B--2---:R-:W2:Y:S02]  /*7710*/  FENCE.VIEW.ASYNC.S ;  /* 0x00000000000073c6 */ /* 0x004ea40000000000 */
[----:B--2---:R-:W-:Y:S06]  /*7720*/  BAR.SYNC.DEFER_BLOCKING 0x1, 0x80 ;  /* 0x0042000000007b1d */ /* 0x004fec0000010000 */
[----:B------:R-:W-:Y:S05]  /*7730*/  @P0 BRA `(.L_x_116) ;  /* 0x0000000000280947 */ /* 0x000fea0003800000 */
[----:B------:R-:W-:Y:S02]  /*7740*/  UIADD3 UR4, UPT, UPT, UR49, 0x4400, URZ ;  /* 0x0000440031047890 */ /* 0x000fe4000fffe0ff */
[----:B------:R-:W-:Y:S01]  /*7750*/  UIADD3 UR6, UP0, UPT, UR52, 0x680, URZ ;  /* 0x0000068034067890 */ /* 0x000fe2000ff1e0ff */
[----:B------:R-:W-:Y:S03]  /*7760*/  UMOV UR43, UR36 ;  /* 0x00000024002b7c82 */ /* 0x000fe60008000000 */
[----:B------:R-:W-:Y:S01]  /*7770*/  MOV R166, UR4 ;  /* 0x0000000400a67c02 */ /* 0x000fe20008000f00 */
[----:B------:R-:W-:Y:S03]  /*7780*/  UIADD3.X UR7, UPT, UPT, URZ, UR53, URZ, UP0, !UPT ;  /* 0x00000035ff077290 */ /* 0x000fe600087fe4ff */
[----:B------:R-:W-:Y:S11]  /*7790*/  R2UR UR40, R166 ;  /* 0x00000000a62872ca */ /* 0x000ff600000e0000 */
[----:B------:R-:W-:Y:S02]  /*77a0*/  @!UPT UIADD3 URZ, UPT, UPT, URZ, URZ, URZ ;  /* 0x000000fffffff290 */ /* 0x000fe4000fffe0ff */
[----:B------:R2:W-:Y:S01]  /*77b0*/  UTMASTG.3D [UR40], [UR6] ;  /* 0x00000028060073b5 */ /* 0x0005e20008010000 */
[----:B------:R0:W-:Y:S01]  /*77c0*/  UTMACMDFLUSH ;  /* 0x00000000000079b7 */ /* 0x0001e20000000000 */
[----:B--2---:R-:W-:Y:S04]  /*77d0*/  DEPBAR.LE SB0, 0x1 ;  /* 0x000080400000791a */ /* 0x004fe80000000000 */
.L_x_116:
[----:B------:R-:W-:Y:S05]  /*77e0*/  BSYNC.RECONVERGENT B0 ;  /* 0x0000000000007941 */ /* 0x000fea0003800200 */
.L_x_115:
[----:B------:R-:W-:Y:S06]  /*77f0*/  BAR.SYNC.DEFER_BLOCKING 0x1, 0x80 ;  /* 0x0042000000007b1d */ /* 0x000fec0000010000 */
[----:B------:R-:W2:Y:S01]  /*7800*/  @P6 SYNCS.PHASECHK.TRANS64.TRYWAIT P0, [R125+URZ+0x180], R126 ;  /* 0x0001807e7d0065a7 */ /* 0x000ea200080011ff */
[----:B------:R-:W-:Y:S01]  /*7810*/  BSSY B1, `(.L_x_117) ;  /* 0x0000023000017945 */ /* 0x000fe20003800000 */
[----:B--2---:R-:W-:Y:S03]  /*7820*/  @P6 SEL R117, RZ, 0x1, !P0 ;  /* 0x00000001ff756807 */ /* 0x004fe60004000000 */
[----:B------:R-:W-:Y:S05]  /*7830*/  @!P6 BRA `(.L_x_118) ;  /* 0x000000000080e947 */ /* 0x000fea0003800000 */
[----:B------:R-:W-:Y:S01]  /*7840*/  ISETP.NE.AND P1, PT, R118, RZ, PT ;  /* 0x000000ff7600720c */ /* 0x000fe20003f25270 */
[----:B------:R-:W-:Y:S01]  /*7850*/  BSSY B0, `(.L_x_119) ;  /* 0x000000a000007945 */ /* 0x000fe20003800000 */
[----:B------:R-:W-:Y:S11]  /*7860*/  ISETP.NE.AND P0, PT, R117, RZ, PT ;  /* 0x000000ff7500720c */ /* 0x000ff60003f05270 */
[----:B------:R-:W-:Y:S04]  /*7870*/  @P1 IMAD R119, R160, 0x2000, R119 ;  /* 0x00002000a0771824 */ /* 0x000fe800078e0277 */
[--C-:B------:R-:W-:Y:S01]  /*7880*/  @P1 IMAD.IADD R124, R124, 0x1, R119.reuse ;  /* 0x000000017c7c1824 */ /* 0x100fe200078e0277 */
[----:B------:R-:W-:Y:S01]  /*7890*/  @P1 IADD3 R3, PT, PT, R165, R119, RZ ;  /* 0x00000077a5031210 */ /* 0x000fe20007ffe0ff */
[----:B------:R-:W-:Y:S01]  /*78a0*/  @P1 IMAD.IADD R2, R164, 0x1, R119 ;  /* 0x00000001a4021824 */ /* 0x000fe200078e0277 */
[----:B------:R-:W-:Y:S06]  /*78b0*/  @P0 BRA `(.L_x_120) ;  /* 0x00000000000c0947 */ /* 0x000fec0003800000 */
[----:B------:R-:W-:Y:S04]  /*78c0*/  SHF.L.U32 R0, R159, 0x1f, RZ ;  /* 0x0000001f9f007819 */ /* 0x000fe800000006ff */
[----:B------:R-:W2:Y:S02]  /*78d0*/  SYNCS.PHASECHK.TRANS64.TRYWAIT P0, [R125+URZ+0x180], R0 ;  /* 0x000180007d0075a7 */ /* 0x000ea400080011ff */
[----:B--2---:R-:W-:Y:S05]  /*78e0*/  @!P0 BRA `(.L_x_121) ;  /* 0x0000002400d48947 */ /* 0x004fea0003800000 */
.L_x_120:
[----:B------:R-:W-:Y:S05]  /*78f0*/  BSYNC B0 ;  /* 0x0000000000007941 */ /* 0x000fea0003800000 */
.L_x_119:
[----:B------:R-:W-:Y:S01]  /*7900*/  ISETP.NE.AND P0, PT, R118, RZ, PT ;  /* 0x000000ff7600720c */ /* 0x000fe20003f05270 */
[----:B--2---:R-:W-:Y:S02]  /*7910*/  VIADD R125, R125, 0x190 ;  /* 0x000001907d7d7836 */ /* 0x004fe40000000000 */
[----:B------:R-:W-:Y:S02]  /*7920*/  IMAD.U32 R0, RZ, RZ, UR37 ;  /* 0x00000025ff007e24 */ /* 0x000fe4000f8e00ff */
[----:B------:R-:W-:Y:S03]  /*7930*/  VIADD R160, R160, 0x1 ;  /* 0x00000001a0a07836 */ /* 0x000fe60000000000 */
[----:B------:R-:W-:Y:S05]  /*7940*/  PRMT R0, R0, 0x654, R125 ;  /* 0x0000065400007816 */ /* 0x000fea000000007d */
[----:B------:R2:W3:Y:S04]  /*7950*/  @P0 LDS.128 R100, [R119+0x400] ;  /* 0x0004000077640984 */ /* 0x0004e80000000c00 */
[----:B------:R2:W4:Y:S04]  /*7960*/  @P0 LDS.128 R88, [R3+0x400] ;  /* 0x0004000003580984 */ /* 0x0005280000000c00 */
        /* <DEDUP_REMOVED lines=12> */
[----:B--234-:R-:W-:Y:S02]  /*7a30*/  LOP3.LUT R159, R159, R0, RZ, 0x3c, !PT ;  /* 0x000000009f9f7212 */ /* 0x01cfe400078e3cff */
.L_x_118:
[----:B------:R-:W-:Y:S05]  /*7a40*/  BSYNC B1 ;  /* 0x0000000000017941 */ /* 0x000fea0003800000 */
.L_x_117:
[----:B------:R-:W-:Y:S05]  /*7a50*/  VIADD R3, R80, 0x40 ;  /* 0x0000004050037836 */ /* 0x000fea0000000000 */
[----:B------:R-:W-:Y:S04]  /*7a60*/  SHF.R.U32.HI R3, RZ, 0x15, R3 ;  /* 0x00000015ff037819 */ /* 0x000fe80000011603 */
[----:B------:R-:W-:Y:S11]  /*7a70*/  LOP3.LUT P0, RZ, R3, 0x3, R154, 0x48, !PT ;  /* 0x0000000303ff7812 */ /* 0x000ff6000780489a */
[----:B------:R-:W-:Y:S02]  /*7a80*/  @!UPT UIADD3 URZ, UPT, UPT, URZ, URZ, URZ ;  /* 0x000000fffffff290 */ /* 0x000fe4000fffe0ff */
[----:B------:R-:W-:Y:S05]  /*7a90*/  @!P0 BRA `(.L_x_122) ;  /* 0x0000000000408947 */ /* 0x000fea0003800000 */
[----:B------:R-:W2:Y:S01]  /*7aa0*/  LDCU.64 UR8, c[0x4][0x70] ;  /* 0x01000e00ff0877ac */ /* 0x000ea20008000a00 */
[----:B------:R-:W-:Y:S01]  /*7ab0*/  MOV R3, 0x0 ;  /* 0x0000000000037802 */ /* 0x000fe20000000f00 */
[----:B------:R-:W-:Y:S02]  /*7ac0*/  HFMA2 R12, -RZ, RZ, 0, 5.9604644775390625e-08 ;  /* 0x00000001ff0c7431 */ /* 0x000fe400000001ff */
[----:B------:R-:W-:Y:S02]  /*7ad0*/  IMAD.MOV.U32 R8, RZ, RZ, 0x192 ;  /* 0x00000192ff087424 */ /* 0x000fe400078e00ff */
[----:B------:R-:W-:Y:S01]  /*7ae0*/  IMAD.MOV.U32 R13, RZ, RZ, RZ ;  /* 0x000000ffff0d7224 */ /* 0x000fe200078e00ff */
[----:B------:R-:W3:Y:S01]  /*7af0*/  LDCU.64 UR6, c[0x4][0x78] ;  /* 0x01000f00ff0677ac */ /* 0x000ee20008000a00 */
[----:B------:R-:W4:Y:S01]  /*7b00*/  LDC.64 R2, c[0x4][R3] ;  /* 0x0100000003027b82 */ /* 0x000f220000000a00 */
[----:B------:R-:W5:Y:S01]  /*7b10*/  LDCU.64 UR4, c[0x4][0x10] ;  /* 0x01000200ff0477ac */ /* 0x000f620008000a00 */
[----:B--2---:R-:W-:Y:S01]  /*7b20*/  MOV R5, UR9 ;  /* 0x0000000900057c02 */ /* 0x004fe20008000f00 */
[----:B------:R-:W-:Y:S01]  /*7b30*/  IMAD.U32 R4, RZ, RZ, UR8 ;  /* 0x00000008ff047e24 */ /* 0x000fe2000f8e00ff */
[----:B---3--:R-:W-:Y:S01]  /*7b40*/  MOV R7, UR7 ;  /* 0x0000000700077c02 */ /* 0x008fe20008000f00 */
[----:B------:R-:W-:Y:S01]  /*7b50*/  IMAD.U32 R6, RZ, RZ, UR6 ;  /* 0x00000006ff067e24 */ /* 0x000fe2000f8e00ff */
[----:B-----5:R-:W-:Y:S01]  /*7b60*/  MOV R11, UR5 ;  /* 0x00000005000b7c02 */ /* 0x020fe20008000f00 */
[----:B------:R-:W-:Y:S02]  /*7b70*/  IMAD.U32 R10, RZ, RZ, UR4 ;  /* 0x00000004ff0a7e24 */ /* 0x000fe4000f8e00ff */
[----:B------:R-:W-:Y:S07]  /*7b80*/  LEPC R20, `(.L_x_122) ;  /* 0x000000001014794e */ /* 0x000fee0000000000 */
[----:B-1--4-:R-:W-:Y:S05]  /*7b90*/  CALL.ABS.NOINC R2 ;  /* 0x0000000002007343 */ /* 0x012fea0003c00000 */
.L_x_122:
[----:B------:R-:W-:Y:S01]  /*7ba0*/  ISETP.NE.AND P0, PT, R167, RZ, PT ;  /* 0x000000ffa700720c */ /* 0x000fe20003f05270 */
[----:B------:R-:W-:Y:S05]  /*7bb0*/  WARPSYNC.ALL ;  /* 0x0000000000007948 */ /* 0x000fea0003800000 */
[----:B------:R-:W-:Y:S01]  /*7bc0*/  IMAD.U32 R140, R102, 0x10000, RZ ;  /* 0x00010000668c7824 */ /* 0x000fe200078e00ff */
[----:B------:R-:W-:Y:S01]  /*7bd0*/  R2UR UR4, R80 ;  /* 0x00000000500472ca */ /* 0x000fe200000e0000 */
[----:B------:R-:W-:Y:S01]  /*7be0*/  IMAD.U32 R134, R88, 0x10000, RZ ;  /* 0x0001000058867824 */ /* 0x000fe200078e00ff */
[C---:B------:R-:W-:Y:S01]  /*7bf0*/  SHF.L.U32 R0, R100.reuse, 0x10, RZ ;  /* 0x0000001064007819 */ /* 0x040fe200000006ff */
[----:B-1----:R-:W-:Y:S01]  /*7c00*/  IMAD.U32 R119, R93, 0x10000, RZ ;  /* 0x000100005d777824 */ /* 0x002fe200078e00ff */
[----:B------:R-:W-:Y:S01]  /*7c10*/  PRMT R3, R100, 0x8880, RZ ;  /* 0x0000888064037816 */ /* 0x000fe200000000ff */
[----:B------:R-:W-:Y:S01]  /*7c20*/  IMAD.U32 R104, R98, 0x10000, RZ ;  /* 0x0001000062687824 */ /* 0x000fe200078e00ff */
[----:B------:R-:W-:Y:S01]  /*7c30*/  SHF.L.U32 R81, R100, 0x8, RZ ;  /* 0x0000000864517819 */ /* 0x000fe200000006ff */
[----:B------:R-:W-:Y:S01]  /*7c40*/  IMAD.SHL.U32 R127, R90, 0x100, RZ ;  /* 0x000001005a7f7824 */ /* 0x000fe200078e00ff */
[----:B------:R-:W-:Y:S01]  /*7c50*/  SHF.R.S32.HI R0, RZ, 0x18, R0 ;  /* 0x00000018ff007819 */ /* 0x000fe20000011400 */
[----:B------:R-:W-:Y:S01]  /*7c60*/  IMAD.SHL.U32 R112, R95, 0x100, RZ ;  /* 0x000001005f707824 */ /* 0x000fe200078e00ff */
[----:B------:R-:W-:Y:S01]  /*7c70*/  SHF.R.S32.HI R81, RZ, 0x18, R81 ;  /* 0x00000018ff517819 */ /* 0x000fe20000011451 */
[----:B------:R-:W-:Y:S01]  /*7c80*/  BSSY.RECONVERGENT B0, `(.L_x_123) ;  /* 0x0000121000007945 */ /* 0x000fe20003800200 */
[----:B------:R-:W-:Y:S01]  /*7c90*/  SHF.R.S32.HI R2, RZ, 0x18, R100 ;  /* 0x00000018ff027819 */ /* 0x000fe20000011464 */
[----:B------:R-:W1:Y:S01]  /*7ca0*/  LDTM.x64 R4, tmem[UR4+0x40] ;  /* 0x00004004000479ee */ /* 0x000e620008340000 */
[----:B------:R-:W-:Y:S01]  /*7cb0*/  NOP ;  /* 0x0000000000007918 */ /* 0x000fe20000000000 */
[----:B------:R-:W-:Y:S02]  /*7cc0*/  SHF.R.S32.HI R84, RZ, 0x18, R101 ;  /* 0x00000018ff547819 */ /* 0x000fe40000011465 */
[----:B------:R-:W-:Y:S02]  /*7cd0*/  SHF.R.S32.HI R85, RZ, 0x18, R102 ;  /* 0x00000018ff557819 */ /* 0x000fe40000011466 */
[----:B------:R-:W-:Y:S02]  /*7ce0*/  SHF.R.S32.HI R86, RZ, 0x18, R103 ;  /* 0x00000018ff567819 */ /* 0x000fe40000011467 */
[----:B------:R-:W-:Y:S02]  /*7cf0*/  SHF.R.S32.HI R87, RZ, 0x18, R88 ;  /* 0x00000018ff577819 */ /* 0x000fe40000011458 */
[----:B------:R-:W-:Y:S02]  /*7d00*/  R2UR UR5, R116 ;  /* 0x00000000740572ca */ /* 0x000fe400000e0000 */
[C---:B------:R-:W-:Y:S02]  /*7d10*/  PRMT R143, R101.reuse, 0x8880, RZ ;  /* 0x00008880658f7816 */ /* 0x040fe400000000ff */
[----:B------:R-:W-:Y:S02]  /*7d20*/  SHF.L.U32 R83, R101, 0x10, RZ ;  /* 0x0000001065537819 */ /* 0x000fe400000006ff */
[----:B------:R-:W-:Y:S02]  /*7d30*/  PRMT R141, R102, 0x8880, RZ ;  /* 0x00008880668d7816 */ /* 0x000fe400000000ff */
[----:B------:R-:W-:Y:S02]  /*7d40*/  SHF.R.S32.HI R83, RZ, 0x18, R83 ;  /* 0x00000018ff537819 */ /* 0x000fe40000011453 */
[C---:B------:R-:W-:Y:S02]  /*7d50*/  PRMT R138, R103.reuse, 0x8880, RZ ;  /* 0x00008880678a7816 */ /* 0x040fe400000000ff */
[----:B------:R-:W-:Y:S01]  /*7d60*/  SHF.L.U32 R137, R103, 0x10, RZ ;  /* 0x0000001067897819 */ /* 0x000fe200000006ff */
[----:B------:R-:W-:Y:S01]  /*7d70*/  UIADD3 UR5, UPT, UPT, UR5, 0x1f0, URZ ;  /* 0x000001f005057890 */ /* 0x000fe2000fffe0ff */
[----:B-1----:R-:W-:Y:S01]  /*7d80*/  IMAD R4, R78, R4, RZ ;  /* 0x000000044e047224 */ /* 0x002fe200078e02ff */
[----:B------:R-:W-:Y:S01]  /*7d90*/  PRMT R135, R88, 0x8880, RZ ;  /* 0x0000888058877816 */ /* 0x000fe200000000ff */
[C---:B------:R-:W-:Y:S01]  /*7da0*/  IMAD R5, R78.reuse, R5, RZ ;  /* 0x000000054e057224 */ /* 0x040fe200078e02ff */
[----:B------:R-:W-:Y:S01]  /*7db0*/  UPRMT UR5, UR37, 0x654, UR5 ;  /* 0x0000065425057896 */ /* 0x000fe20008000005 */
[----:B------:R-:W-:Y:S01]  /*7dc0*/  IMAD R4, R3, R82, R4 ;  /* 0x0000005203047224 */ /* 0x000fe200078e0204 */
[C---:B------:R-:W-:Y:S01]  /*7dd0*/  PRMT R132, R89.reuse, 0x8880, RZ ;  /* 0x0000888059847816 */ /* 0x040fe200000000ff */
[----:B------:R-:W-:Y:S01]  /*7de0*/  IMAD R6, R78, R6, RZ ;  /* 0x000000064e067224 */ /* 0x000fe200078e02ff */
[----:B------:R-:W-:Y:S01]  /*7df0*/  SHF.L.U32 R131, R89, 0x10, RZ ;  /* 0x0000001059837819 */ /* 0x000fe200000006ff */
[----:B------:R-:W-:Y:S01]  /*7e00*/  IMAD R5, R0, R82, R5 ;  /* 0x0000005200057224 */ /* 0x000fe200078e0205 */
[----:B------:R-:W-:Y:S01]  /*7e10*/  PRMT R129, R90, 0x8880, RZ ;  /* 0x000088805a817816 */ /* 0x000fe200000000ff */
[----:B------:R-:W-:Y:S01]  /*7e20*/  IMAD R0, R78, R16, RZ ;  /* 0x000000104e007224 */ /* 0x000fe200078e02ff */
[----:B------:R-:W-:Y:S01]  /*7e30*/  SHF.L.U32 R128, R90, 0x10, RZ ;  /* 0x000000105a807819 */ /* 0x000fe200000006ff */
[C---:B------:R-:W-:Y:S01]  /*7e40*/  IMAD R7, R78.reuse, R7, RZ ;  /* 0x000000074e077224 */ /* 0x040fe200078e02ff */
[----:B------:R-:W-:Y:S01]  /*7e50*/  SYNCS.ARRIVE.TRANS64.RED.A1T0 RZ, [UR5], RZ ;  /* 0x000000ffffff79a7 */ /* 0x000fe20008100405 */
[C---:B------:R-:W-:Y:S01]  /*7e60*/  IMAD R16, R78.reuse, R20, RZ ;  /* 0x000000144e107224 */ /* 0x040fe200078e02ff */
[C---:B------:R-:W-:Y:S01]  /*7e70*/  PRMT R126, R91.reuse, 0x8880, RZ ;  /* 0x000088805b7e7816 */ /* 0x040fe200000000ff */
[C---:B------:R-:W-:Y:S01]  /*7e80*/  IMAD R20, R78.reuse, R24, RZ ;  /* 0x000000184e147224 */ /* 0x040fe200078e02ff */
[----:B------:R-:W-:Y:S01]  /*7e90*/  SHF.L.U32 R125, R91, 0x10, RZ ;  /* 0x000000105b7d7819 */ /* 0x000fe200000006ff */
[----:B------:R-:W-:Y:S01]  /*7ea0*/  IMAD R6, R81, R82, R6 ;  /* 0x0000005251067224 */ /* 0x000fe200078e0206 */
[----:B------:R-:W-:Y:S01]  /*7eb0*/  MOV R81, R143 ;  /* 0x0000008f00517202 */ /* 0x000fe20000000f00 */
[----:B------:R-:W-:Y:S01]  /*7ec0*/  IMAD R24, R78, R28, RZ ;  /* 0x0000001c4e187224 */ /* 0x000fe200078e02ff */
[----:B------:R-:W-:Y:S01]  /*7ed0*/  PRMT R123, R92, 0x8880, RZ ;  /* 0x000088805c7b7816 */ /* 0x000fe200000000ff */
[----:B------:R-:W-:Y:S01]  /*7ee0*/  IMAD R28, R78, R32, RZ ;  /* 0x000000204e1c7224 */ /* 0x000fe200078e02ff */
[----:B------:R-:W-:Y:S01]  /*7ef0*/  SHF.L.U32 R122, R92, 0x10, RZ ;  /* 0x000000105c7a7819 */ /* 0x000fe200000006ff */
[----:B------:R-:W-:Y:S01]  /*7f00*/  IMAD R7, R2, R82, R7 ;  /* 0x0000005202077224 */ /* 0x000fe200078e0207 */
[----:B------:R-:W-:Y:S01]  /*7f10*/  PRMT R120, R93, 0x8880, RZ ;  /* 0x000088805d787816 */ /* 0x000fe200000000ff */
[----:B------:R-:W-:Y:S01]  /*7f20*/  IMAD R32, R78, R36, RZ ;  /* 0x000000244e207224 */ /* 0x000fe200078e02ff */
[----:B------:R-:W-:Y:S01]  /*7f30*/  PRMT R117, R94, 0x8880, RZ ;  /* 0x000088805e757816 */ /* 0x000fe200000000ff */
[----:B------:R-:W-:Y:S01]  /*7f40*/  IMAD R2, R78, R17, RZ ;  /* 0x000000114e027224 */ /* 0x000fe200078e02ff */
[----:B------:R-:W-:Y:S01]  /*7f50*/  SHF.L.U32 R116, R94, 0x10, RZ ;  /* 0x000000105e747819 */ /* 0x000fe200000006ff */
[----:B------:R-:W-:Y:S01]  /*7f60*/  IMAD R36, R78, R40, RZ ;  /* 0x000000284e247224 */ /* 0x000fe200078e02ff */
[----:B------:R-:W-:Y:S01]  /*7f70*/  SHF.L.U32 R115, R94, 0x8, RZ ;  /* 0x000000085e737819 */ /* 0x000fe200000006ff */
[C---:B------:R-:W-:Y:S01]  /*7f80*/  IMAD R17, R78.reuse, R21, RZ ;  /* 0x000000154e117224 */ /* 0x040fe200078e02ff */
[C---:B------:R-:W-:Y:S01]  /*7f90*/  PRMT R114, R95.reuse, 0x8880, RZ ;  /* 0x000088805f727816 */ /* 0x040fe200000000ff */
[C---:B------:R-:W-:Y:S01]  /*7fa0*/  IMAD R40, R78.reuse, R44, RZ ;  /* 0x0000002c4e287224 */ /* 0x040fe200078e02ff */
[----:B------:R-:W-:Y:S01]  /*7fb0*/  SHF.L.U32 R113, R95, 0x10, RZ ;  /* 0x000000105f717819 */ /* 0x000fe200000006ff */
[----:B------:R-:W-:Y:S01]  /*7fc0*/  IMAD R21, R78, R25, RZ ;  /* 0x000000194e157224 */ /* 0x000fe200078e02ff */
[----:B------:R-:W-:Y:S01]  /*7fd0*/  PRMT R111, R96, 0x8880, RZ ;  /* 0x00008880606f7816 */ /* 0x000fe200000000ff */
        /* <DEDUP_REMOVED lines=8> */
[C---:B------:R-:W-:Y:S01]  /*8060*/  IMAD R52, R78.reuse, R56, RZ ;  /* 0x000000384e347224 */ /* 0x040fe200078e02ff */
[----:B------:R-:W-:Y:S01]  /*8070*/  SHF.L.U32 R142, R101, 0x8, RZ ;  /* 0x00000008658e7819 */ /* 0x000fe200000006ff */
[C---:B------:R-:W-:Y:S01]  /*8080*/  IMAD R8, R78.reuse, R8, RZ ;  /* 0x000000084e087224 */ /* 0x040fe200078e02ff */
[C---:B------:R-:W-:Y:S01]  /*8090*/  SHF.L.U32 R101, R99.reuse, 0x10, RZ ;  /* 0x0000001063657819 */ /* 0x040fe200000006ff */
[----:B------:R-:W-:Y:S01]  /*80a0*/  IMAD R33, R78, R37, RZ ;  /* 0x000000254e217224 */ /* 0x000fe200078e02ff */
[----:B------:R-:W-:Y:S01]  /*80b0*/  SHF.L.U32 R139, R102, 0x8, RZ ;  /* 0x00000008668b7819 */ /* 0x000fe200000006ff */
[C---:B------:R-:W-:Y:S01]  /*80c0*/  IMAD R56, R78.reuse, R60, RZ ;  /* 0x0000003c4e387224 */ /* 0x040fe200078e02ff */
[----:B------:R-:W-:Y:S01]  /*80d0*/  PRMT R102, R99, 0x8880, RZ ;  /* 0x0000888063667816 */ /* 0x000fe200000000ff */
[C---:B------:R-:W-:Y:S01]  /*80e0*/  IMAD R37, R78.reuse, R41, RZ ;  /* 0x000000294e257224 */ /* 0x040fe200078e02ff */
[----:B------:R-:W-:Y:S01]  /*80f0*/  SHF.L.U32 R136, R103, 0x8, RZ ;  /* 0x0000000867887819 */ /* 0x000fe200000006ff */
[C---:B------:R-:W-:Y:S01]  /*8100*/  IMAD R60, R78.reuse, R64, RZ ;  /* 0x000000404e3c7224 */ /* 0x040fe200078e02ff */
[----:B------:R-:W-:Y:S01]  /*8110*/  I2IP.S8.S32.SAT R64, R7, R6, RZ ;  /* 0x0000000607407239 */ /* 0x000fe200000014ff */
[C---:B------:R-:W-:Y:S01]  /*8120*/  IMAD R9, R78.reuse, R9, RZ ;  /* 0x000000094e097224 */ /* 0x040fe200078e02ff */
[----:B------:R-:W-:Y:S01]  /*8130*/  SHF.R.S32.HI R6, RZ, 0x18, R140 ;  /* 0x00000018ff067819 */ /* 0x000fe2000001148c */
[C---:B------:R-:W-:Y:S01]  /*8140*/  IMAD R41, R78.reuse, R45, RZ ;  /* 0x0000002d4e297224 */ /* 0x040fe200078e02ff */
[----:B------:R-:W-:Y:S01]  /*8150*/  SHF.R.S32.HI R7, RZ, 0x18, R142 ;  /* 0x00000018ff077819 */ /* 0x000fe2000001148e */
[----:B------:R-:W-:Y:S01]  /*8160*/  IMAD R45, R78, R49, RZ ;  /* 0x000000314e2d7224 */ /* 0x000fe200078e02ff */
[----:B------:R-:W-:Y:S01]  /*8170*/  SHF.L.U32 R133, R88, 0x8, RZ ;  /* 0x0000000858857819 */ /* 0x000fe200000006ff */
[C---:B------:R-:W-:Y:S01]  /*8180*/  IMAD R10, R78.reuse, R10, RZ ;  /* 0x0000000a4e0a7224 */ /* 0x040fe200078e02ff */
[----:B------:R-:W-:Y:S01]  /*8190*/  SHF.R.S32.HI R88, RZ, 0x18, R89 ;  /* 0x00000018ff587819 */ /* 0x000fe20000011459 */
[C---:B------:R-:W-:Y:S01]  /*81a0*/  IMAD R49, R78.reuse, R53, RZ ;  /* 0x000000354e317224 */ /* 0x040fe200078e02ff */
[----:B------:R-:W-:Y:S01]  /*81b0*/  SHF.L.U32 R130, R89, 0x8, RZ ;  /* 0x0000000859827819 */ /* 0x000fe200000006ff */
[-C--:B------:R-:W-:Y:S01]  /*81c0*/  IMAD R8, R81, R82.reuse, R8 ;  /* 0x0000005251087224 */ /* 0x080fe200078e0208 */
[----:B------:R-:W-:Y:S01]  /*81d0*/  SHF.R.S32.HI R81, RZ, 0x18, R139 ;  /* 0x00000018ff517819 */ /* 0x000fe2000001148b */
[C---:B------:R-:W-:Y:S01]  /*81e0*/  IMAD R53, R78.reuse, R57, RZ ;  /* 0x000000394e357224 */ /* 0x040fe200078e02ff */
[----:B------:R-:W-:Y:S01]  /*81f0*/  SHF.R.S32.HI R89, RZ, 0x18, R90 ;  /* 0x00000018ff597819 */ /* 0x000fe2000001145a */
[C---:B------:R-:W-:Y:S01]  /*8200*/  IMAD R11, R78.reuse, R11, RZ ;  /* 0x0000000b4e0b7224 */ /* 0x040fe200078e02ff */
[----:B------:R-:W-:Y:S01]  /*8210*/  SHF.R.S32.HI R90, RZ, 0x18, R91 ;  /* 0x00000018ff5a7819 */ /* 0x000fe2000001145b */
[C---:B------:R-:W-:Y:S01]  /*8220*/  IMAD R57, R78.reuse, R61, RZ ;  /* 0x0000003d4e397224 */ /* 0x040fe200078e02ff */
[----:B------:R-:W-:Y:S01]  /*8230*/  SHF.L.U32 R124, R91, 0x8, RZ ;  /* 0x000000085b7c7819 */ /* 0x000fe200000006ff */
[----:B------:R-:W-:Y:S01]  /*8240*/  IMAD R9, R83, R82, R9 ;  /* 0x0000005253097224 */ /* 0x000fe200078e0209 */
[----:B------:R-:W-:Y:S01]  /*8250*/  SHF.R.S32.HI R91, RZ, 0x18, R92 ;  /* 0x00000018ff5b7819 */ /* 0x000fe2000001145c */
[----:B------:R-:W-:Y:S01]  /*8260*/  IMAD R61, R78, R65, RZ ;  /* 0x000000414e3d7224 */ /* 0x000fe200078e02ff */
[----:B------:R-:W-:Y:S01]  /*8270*/  SHF.L.U32 R121, R92, 0x8, RZ ;  /* 0x000000085c797819 */ /* 0x000fe200000006ff */
[C---:B------:R-:W-:Y:S01]  /*8280*/  IMAD R12, R78.reuse, R12, RZ ;  /* 0x0000000c4e0c7224 */ /* 0x040fe200078e02ff */
[----:B------:R-:W-:Y:S01]  /*8290*/  SHF.R.S32.HI R92, RZ, 0x18, R93 ;  /* 0x00000018ff5c7819 */ /* 0x000fe2000001145d */
[----:B------:R-:W-:Y:S01]  /*82a0*/  IMAD.MOV.U32 R65, RZ, RZ, R141 ;  /* 0x000000ffff417224 */ /* 0x000fe200078e008d */
[----:B------:R-:W-:Y:S01]  /*82b0*/  SHF.L.U32 R118, R93, 0x8, RZ ;  /* 0x000000085d767819 */ /* 0x000fe200000006ff */
[----:B------:R-:W-:Y:S01]  /*82c0*/  IMAD R10, R7, R82, R10 ;  /* 0x00000052070a7224 */ /* 0x000fe200078e020a */
[----:B------:R-:W-:Y:S01]  /*82d0*/  MOV R7, R138 ;  /* 0x0000008a00077202 */ /* 0x000fe20000000f00 */
[----:B------:R-:W-:Y:S01]  /*82e0*/  IMAD R13, R78, R13, RZ ;  /* 0x0000000d4e0d7224 */ /* 0x000fe200078e02ff */
[----:B------:R-:W-:Y:S01]  /*82f0*/  SHF.R.S32.HI R93, RZ, 0x18, R94 ;  /* 0x00000018ff5d7819 */ /* 0x000fe2000001145e */
[----:B------:R-:W-:Y:S01]  /*8300*/  IMAD R11, R84, R82, R11 ;  /* 0x00000052540b7224 */ /* 0x000fe200078e020b */
[----:B------:R-:W-:Y:S01]  /*8310*/  I2IP.S8.S32.SAT R84, R5, R4, R64 ;  /* 0x0000000405547239 */ /* 0x000fe20000001440 */
[C---:B------:R-:W-:Y:S01]  /*8320*/  IMAD R14, R78.reuse, R14, RZ ;  /* 0x0000000e4e0e7224 */ /* 0x040fe200078e02ff */
[----:B------:R-:W-:Y:S01]  /*8330*/  SHF.R.S32.HI R5, RZ, 0x18, R137 ;  /* 0x00000018ff057819 */ /* 0x000fe20000011489 */
[----:B------:R-:W-:Y:S01]  /*8340*/  IMAD R12, R65, R82, R12 ;  /* 0x00000052410c7224 */ /* 0x000fe200078e020c */
[----:B------:R-:W-:Y:S01]  /*8350*/  I2IP.S8.S32.SAT R10, R11, R10, RZ ;  /* 0x0000000a0b0a7239 */ /* 0x000fe200000014ff */
[----:B------:R-:W-:Y:S01]  /*8360*/  IMAD R15, R78, R15, RZ ;  /* 0x0000000f4e0f7224 */ /* 0x000fe200078e02ff */
[----:B------:R-:W-:Y:S01]  /*8370*/  SHF.R.S32.HI R94, RZ, 0x18, R95 ;  /* 0x00000018ff5e7819 */ /* 0x000fe2000001145f */
[-C--:B------:R-:W-:Y:S01]  /*8380*/  IMAD R13, R6, R82.reuse, R13 ;  /* 0x00000052060d7224 */ /* 0x080fe200078e020d */
[----:B------:R-:W-:Y:S01]  /*8390*/  SHF.R.S32.HI R6, RZ, 0x18, R134 ;  /* 0x00000018ff067819 */ /* 0x000fe20000011486 */
[-C--:B------:R-:W-:Y:S01]  /*83a0*/  IMAD R14, R81, R82.reuse, R14 ;  /* 0x00000052510e7224 */ /* 0x080fe200078e020e */
        /* <DEDUP_REMOVED lines=10> */
[----:B------:R-:W-:Y:S01]  /*8450*/  MOV R5, R135 ;  /* 0x0000008700057202 */ /* 0x000fe20000000f00 */
[-C--:B------:R-:W-:Y:S01]  /*8460*/  IMAD R3, R4, R82.reuse, R3 ;  /* 0x0000005204037224 */ /* 0x080fe200078e0203 */
[----:B------:R-:W-:Y:S01]  /*8470*/  SHF.R.S32.HI R4, RZ, 0x18, R131 ;  /* 0x00000018ff047819 */ /* 0x000fe20000011483 */
[----:B------:R-:W-:Y:S01]  /*8480*/  IMAD R19, R86, R82, R19 ;  /* 0x0000005256137224 */ /* 0x000fe200078e0213 */
[----:B------:R-:W-:Y:S01]  /*8490*/  I2IP.S8.S32.SAT R86, R13, R12, R14 ;  /* 0x0000000c0d567239 */ /* 0x000fe2000000140e */
[----:B------:R-:W-:Y:S01]  /*84a0*/  IMAD R18, R78, R22, RZ ;  /* 0x000000164e127224 */ /* 0x000fe200078e02ff */
[----:B------:R-:W-:Y:S01]  /*84b0*/  SHF.L.U32 R109, R96, 0x8, RZ ;  /* 0x00000008606d7819 */ /* 0x000fe200000006ff */
[----:B------:R-:W-:Y:S01]  /*84c0*/  IMAD R16, R5, R82, R16 ;  /* 0x0000005205107224 */ /* 0x000fe200078e0210 */
[----:B------:R-:W-:Y:S01]  /*84d0*/  I2IP.S8.S32.SAT R19, R19, R3, RZ ;  /* 0x0000000313137239 */ /* 0x000fe200000014ff */
[----:B------:R-:W-:Y:S01]  /*84e0*/  IMAD R23, R78, R23, RZ ;  /* 0x000000174e177224 */ /* 0x000fe200078e02ff */
[----:B------:R-:W-:Y:S01]  /*84f0*/  MOV R3, R132 ;  /* 0x0000008400037202 */ /* 0x000fe20000000f00 */
[-C--:B------:R-:W-:Y:S01]  /*8500*/  IMAD R17, R6, R82.reuse, R17 ;  /* 0x0000005206117224 */ /* 0x080fe200078e0211 */
[----:B------:R-:W-:Y:S01]  /*8510*/  MOV R5, R129 ;  /* 0x0000008100057202 */ /* 0x000fe20000000f00 */
[-C--:B------:R-:W-:Y:S01]  /*8520*/  IMAD R18, R7, R82.reuse, R18 ;  /* 0x0000005207127224 */ /* 0x080fe200078e0212 */
[----:B------:R-:W-:Y:S01]  /*8530*/  SHF.R.S32.HI R7, RZ, 0x18, R127 ;  /* 0x00000018ff077819 */ /* 0x000fe2000001147f */
[----:B------:R-:W-:Y:S01]  /*8540*/  IMAD R23, R87, R82, R23 ;  /* 0x0000005257177224 */ /* 0x000fe200078e0217 */
[----:B------:R-:W-:Y:S01]  /*8550*/  I2IP.S8.S32.SAT R87, R2, R0, R19 ;  /* 0x0000000002577239 */ /* 0x000fe20000001413 */
[----:B------:R-:W-:Y:S01]  /*8560*/  IMAD R20, R3, R82, R20 ;  /* 0x0000005203147224 */ /* 0x000fe200078e0214 */
[----:B------:R-:W-:Y:S01]  /*8570*/  SHF.R.S32.HI R3, RZ, 0x18, R130 ;  /* 0x00000018ff037819 */ /* 0x000fe20000011482 */
[C---:B------:R-:W-:Y:S01]  /*8580*/  IMAD R22, R78.reuse, R26, RZ ;  /* 0x0000001a4e167224 */ /* 0x040fe200078e02ff */
[----:B------:R-:W-:Y:S01]  /*8590*/  I2IP.S8.S32.SAT R18, R23, R18, RZ ;  /* 0x0000001217127239 */ /* 0x000fe200000014ff */
[----:B------:R-:W-:Y:S01]  /*85a0*/  IMAD R27, R78, R27, RZ ;  /* 0x0000001b4e1b7224 */ /* 0x000fe200078e02ff */
[----:B------:R1:W-:Y:S01]  /*85b0*/  STS.128 [R153+UR49+0x6400], R84 ;  /* 0x0064005499007988 */ /* 0x0003e20008000c31 */
[----:B------:R-:W-:Y:S01]  /*85c0*/  IMAD R21, R4, R82, R21 ;  /* 0x0000005204157224 */ /* 0x000fe200078e0215 */
[----:B------:R-:W-:Y:S01]  /*85d0*/  I2IP.S8.S32.SAT R16, R17, R16, R18 ;  /* 0x0000001011107239 */ /* 0x000fe20000001412 */
[-C--:B------:R-:W-:Y:S01]  /*85e0*/  IMAD R22, R3, R82.reuse, R22 ;  /* 0x0000005203167224 */ /* 0x080fe200078e0216 */
[----:B------:R-:W-:Y:S01]  /*85f0*/  SHF.R.S32.HI R0, RZ, 0x18, R128 ;  /* 0x00000018ff007819 */ /* 0x000fe20000011480 */
[----:B------:R-:W-:Y:S01]  /*8600*/  IMAD R27, R88, R82, R27 ;  /* 0x00000052581b7224 */ /* 0x000fe200078e021b */
[----:B------:R-:W-:Y:S01]  /*8610*/  SHF.R.S32.HI R96, RZ, 0x18, R97 ;  /* 0x00000018ff607819 */ /* 0x000fe20000011461 */
[C---:B------:R-:W-:Y:S01]  /*8620*/  IMAD R26, R78.reuse, R30, RZ ;  /* 0x0000001e4e1a7224 */ /* 0x040fe200078e02ff */
[----:B------:R-:W-:Y:S01]  /*8630*/  SHF.L.U32 R106, R97, 0x8, RZ ;  /* 0x00000008616a7819 */ /* 0x000fe200000006ff */
[----:B------:R-:W-:Y:S01]  /*8640*/  IMAD R24, R5, R82, R24 ;  /* 0x0000005205187224 */ /* 0x000fe200078e0218 */
[----:B------:R-:W-:Y:S01]  /*8650*/  I2IP.S8.S32.SAT R17, R27, R22, RZ ;  /* 0x000000161b117239 */ /* 0x000fe200000014ff */
[----:B------:R-:W-:Y:S01]  /*8660*/  IMAD R31, R78, R31, RZ ;  /* 0x0000001f4e1f7224 */ /* 0x000fe200078e02ff */
[----:B------:R-:W-:Y:S01]  /*8670*/  SHF.R.S32.HI R5, RZ, 0x18, R124 ;  /* 0x00000018ff057819 */ /* 0x000fe2000001147c */
[----:B------:R-:W-:Y:S01]  /*8680*/  IMAD R25, R0, R82, R25 ;  /* 0x0000005200197224 */ /* 0x000fe200078e0219 */
[----:B------:R-:W-:Y:S01]  /*8690*/  I2IP.S8.S32.SAT R17, R21, R20, R17 ;  /* 0x0000001415117239 */ /* 0x000fe20000001411 */
[-C--:B------:R-:W-:Y:S01]  /*86a0*/  IMAD R26, R7, R82.reuse, R26 ;  /* 0x00000052071a7224 */ /* 0x080fe200078e021a */
[----:B------:R-:W-:Y:S01]  /*86b0*/  SHF.R.S32.HI R0, RZ, 0x18, R125 ;  /* 0x00000018ff007819 */ /* 0x000fe2000001147d */
[----:B------:R-:W-:Y:S01]  /*86c0*/  IMAD.MOV.U32 R3, RZ, RZ, R126 ;  /* 0x000000ffff037224 */ /* 0x000fe200078e007e */
[----:B------:R-:W-:Y:S01]  /*86d0*/  SHF.R.S32.HI R7, RZ, 0x18, R118 ;  /* 0x00000018ff077819 */ /* 0x000fe20000011476 */
[----:B------:R-:W-:Y:S01]  /*86e0*/  IMAD R31, R89, R82, R31 ;  /* 0x00000052591f7224 */ /* 0x000fe200078e021f */
[----:B------:R-:W-:Y:S01]  /*86f0*/  SHF.R.S32.HI R97, RZ, 0x18, R98 ;  /* 0x00000018ff617819 */ /* 0x000fe20000011462 */
[----:B------:R-:W-:Y:S01]  /*8700*/  IMAD R30, R78, R34, RZ ;  /* 0x000000224e1e7224 */ /* 0x000fe200078e02ff */
[----:B------:R-:W-:Y:S01]  /*8710*/  SHF.L.U32 R103, R98, 0x8, RZ ;  /* 0x0000000862677819 */ /* 0x000fe200000006ff */
[----:B------:R-:W-:Y:S01]  /*8720*/  IMAD R28, R3, R82, R28 ;  /* 0x00000052031c7224 */ /* 0x000fe200078e021c */
[----:B------:R-:W-:Y:S01]  /*8730*/  I2IP.S8.S32.SAT R18, R31, R26, RZ ;  /* 0x0000001a1f127239 */ /* 0x000fe200000014ff */
[----:B------:R-:W-:Y:S01]  /*8740*/  IMAD R35, R78, R35, RZ ;  /* 0x000000234e237224 */ /* 0x000fe200078e02ff */
[----:B------:R-:W-:Y:S01]  /*8750*/  MOV R3, R123 ;  /* 0x0000007b00037202 */ /* 0x000fe20000000f00 */
[----:B------:R-:W-:Y:S01]  /*8760*/  IMAD R29, R0, R82, R29 ;  /* 0x00000052001d7224 */ /* 0x000fe200078e021d */
[----:B------:R-:W-:Y:S01]  /*8770*/  I2IP.S8.S32.SAT R18, R25, R24, R18 ;  /* 0x0000001819127239 */ /* 0x000fe20000001412 */
[-C--:B------:R-:W-:Y:S01]  /*8780*/  IMAD R30, R5, R82.reuse, R30 ;  /* 0x00000052051e7224 */ /* 0x080fe200078e021e */
[----:B------:R-:W-:Y:S01]  /*8790*/  SHF.R.S32.HI R0, RZ, 0x18, R122 ;  /* 0x00000018ff007819 */ /* 0x000fe2000001147a */
[----:B------:R-:W-:Y:S01]  /*87a0*/  IMAD R35, R90, R82, R35 ;  /* 0x000000525a237224 */ /* 0x000fe200078e0223 */
[----:B------:R-:W-:Y:S01]  /*87b0*/  MOV R5, R120 ;  /* 0x0000007800057202 */ /* 0x000fe20000000f00 */
[----:B------:R-:W-:Y:S01]  /*87c0*/  IMAD R32, R3, R82, R32 ;  /* 0x0000005203207224 */ /* 0x000fe200078e0220 */
[----:B------:R-:W-:Y:S01]  /*87d0*/  SHF.R.S32.HI R3, RZ, 0x18, R121 ;  /* 0x00000018ff037819 */ /* 0x000fe20000011479 */
[C---:B------:R-:W-:Y:S01]  /*87e0*/  IMAD R34, R78.reuse, R38, RZ ;  /* 0x000000264e227224 */ /* 0x040fe200078e02ff */
[----:B------:R-:W-:Y:S01]  /*87f0*/  I2IP.S8.S32.SAT R19, R35, R30, RZ ;  /* 0x0000001e23137239 */ /* 0x000fe200000014ff */
[----:B------:R-:W-:Y:S01]  /*8800*/  IMAD R39, R78, R39, RZ ;  /* 0x000000274e277224 */ /* 0x000fe200078e02ff */
[----:B------:R-:W-:Y:S01]  /*8810*/  SHF.R.S32.HI R98, RZ, 0x18, R99 ;  /* 0x00000018ff627819 */ /* 0x000fe20000011463 */
[----:B------:R-:W-:Y:S01]  /*8820*/  IMAD R33, R0, R82, R33 ;  /* 0x0000005200217224 */ /* 0x000fe200078e0221 */
[----:B------:R-:W-:Y:S01]  /*8830*/  I2IP.S8.S32.SAT R19, R29, R28, R19 ;  /* 0x0000001c1d137239 */ /* 0x000fe20000001413 */
[-C--:B------:R-:W-:Y:S01]  /*8840*/  IMAD R34, R3, R82.reuse, R34 ;  /* 0x0000005203227224 */ /* 0x080fe200078e0222 */
[----:B------:R-:W-:Y:S01]  /*8850*/  SHF.R.S32.HI R0, RZ, 0x18, R119 ;  /* 0x00000018ff007819 */ /* 0x000fe20000011477 */
[----:B------:R-:W-:Y:S01]  /*8860*/  IMAD R39, R91, R82, R39 ;  /* 0x000000525b277224 */ /* 0x000fe200078e0227 */
[----:B------:R-:W-:Y:S01]  /*8870*/  MOV R3, R117 ;  /* 0x0000007500037202 */ /* 0x000fe20000000f00 */
[C---:B------:R-:W-:Y:S01]  /*8880*/  IMAD R38, R78.reuse, R42, RZ ;  /* 0x0000002a4e267224 */ /* 0x040fe200078e02ff */
[----:B------:R1:W-:Y:S01]  /*8890*/  STS.128 [R172+0x6400], R16 ;  /* 0x00640010ac007388 */ /* 0x0003e20000000c00 */
        /* <DEDUP_REMOVED lines=8> */
[-C--:B------:R-:W-:Y:S01]  /*8920*/  IMAD R43, R92, R82.reuse, R43 ;  /* 0x000000525c2b7224 */ /* 0x080fe200078e022b */
[----:B------:R-:W-:Y:S01]  /*8930*/  SHF.R.S32.HI R7, RZ, 0x18, R112 ;  /* 0x00000018ff077819 */ /* 0x000fe20000011470 */
[----:B------:R-:W-:Y:S01]  /*8940*/  IMAD R40, R3, R82, R40 ;  /* 0x0000005203287224 */ /* 0x000fe200078e0228 */
[----:B------:R-:W-:Y:S01]  /*8950*/  SHF.R.S32.HI R3, RZ, 0x18, R115 ;  /* 0x00000018ff037819 */ /* 0x000fe20000011473 */
[C---:B------:R-:W-:Y:S01]  /*8960*/  IMAD R42, R78.reuse, R46, RZ ;  /* 0x0000002e4e2a7224 */ /* 0x040fe200078e02ff */
[----:B------:R-:W-:Y:S01]  /*8970*/  I2IP.S8.S32.SAT R38, R43, R38, RZ ;  /* 0x000000262b267239 */ /* 0x000fe200000014ff */
[----:B------:R-:W-:Y:S01]  /*8980*/  IMAD R47, R78, R47, RZ ;  /* 0x0000002f4e2f7224 */ /* 0x000fe200078e02ff */
[----:B------:R-:W-:Y:S01]  /*8990*/  SHF.L.U32 R100, R99, 0x8, RZ ;  /* 0x0000000863647819 */ /* 0x000fe200000006ff */
[----:B------:R-:W-:Y:S01]  /*89a0*/  IMAD R41, R0, R82, R41 ;  /* 0x0000005200297224 */ /* 0x000fe200078e0229 */
[----:B------:R-:W-:Y:S01]  /*89b0*/  I2IP.S8.S32.SAT R33, R37, R36, R38 ;  /* 0x0000002425217239 */ /* 0x000fe20000001426 */
[-C--:B------:R-:W-:Y:S01]  /*89c0*/  IMAD R42, R3, R82.reuse, R42 ;  /* 0x00000052032a7224 */ /* 0x080fe200078e022a */
[----:B------:R-:W-:Y:S01]  /*89d0*/  SHF.R.S32.HI R0, RZ, 0x18, R113 ;  /* 0x00000018ff007819 */ /* 0x000fe20000011471 */
[----:B------:R-:W-:Y:S01]  /*89e0*/  IMAD R47, R93, R82, R47 ;  /* 0x000000525d2f7224 */ /* 0x000fe200078e022f */
[----:B------:R-:W-:Y:S01]  /*89f0*/  IADD3 R76, PT, PT, R76, 0x1, RZ ;  /* 0x000000014c4c7810 */ /* 0x000fe20007ffe0ff */
[C---:B------:R-:W-:Y:S02]  /*8a00*/  IMAD R46, R78.reuse, R50, RZ ;  /* 0x000000324e2e7224 */ /* 0x040fe400078e02ff */
        /* <DEDUP_REMOVED lines=8> */
[----:B------:R-:W-:Y:S02]  /*8a90*/  IMAD.MOV.U32 R3, RZ, RZ, R111 ;  /* 0x000000ffff037224 */ /* 0x000fe400078e006f */
[-C--:B------:R-:W-:Y:S02]  /*8aa0*/  IMAD R51, R94, R82.reuse, R51 ;  /* 0x000000525e337224 */ /* 0x080fe400078e0233 */
[----:B------:R-:W-:Y:S01]  /*8ab0*/  IMAD R48, R3, R82, R48 ;  /* 0x0000005203307224 */ /* 0x000fe200078e0230 */
[----:B------:R-:W-:Y:S01]  /*8ac0*/  SHF.R.S32.HI R3, RZ, 0x18, R109 ;  /* 0x00000018ff037819 */ /* 0x000fe2000001146d */
[C---:B------:R-:W-:Y:S01]  /*8ad0*/  IMAD R50, R78.reuse, R54, RZ ;  /* 0x000000364e327224 */ /* 0x040fe200078e02ff */
[----:B------:R-:W-:Y:S01]  /*8ae0*/  I2IP.S8.S32.SAT R35, R51, R46, RZ ;  /* 0x0000002e33237239 */ /* 0x000fe200000014ff */
[----:B------:R-:W-:Y:S02]  /*8af0*/  IMAD R55, R78, R55, RZ ;  /* 0x000000374e377224 */ /* 0x000fe400078e02ff */
[----:B------:R-:W-:Y:S01]  /*8b00*/  IMAD R49, R0, R82, R49 ;  /* 0x0000005200317224 */ /* 0x000fe200078e0231 */
[----:B------:R-:W-:Y:S01]  /*8b10*/  I2IP.S8.S32.SAT R35, R45, R44, R35 ;  /* 0x0000002c2d237239 */ /* 0x000fe20000001423 */
[-C--:B------:R-:W-:Y:S01]  /*8b20*/  IMAD R50, R3, R82.reuse, R50 ;  /* 0x0000005203327224 */ /* 0x080fe200078e0232 */
[----:B------:R-:W-:Y:S01]  /*8b30*/  SHF.R.S32.HI R0, RZ, 0x18, R107 ;  /* 0x00000018ff007819 */ /* 0x000fe2000001146b */
[----:B------:R-:W-:Y:S01]  /*8b40*/  IMAD R55, R95, R82, R55 ;  /* 0x000000525f377224 */ /* 0x000fe200078e0237 */
[----:B------:R-:W-:Y:S01]  /*8b50*/  SHF.R.S32.HI R3, RZ, 0x18, R106 ;  /* 0x00000018ff037819 */ /* 0x000fe2000001146a */
        /* <DEDUP_REMOVED lines=11> */
[----:B------:R-:W-:Y:S01]  /*8c10*/  SHF.R.S32.HI R3, RZ, 0x18, R103 ;  /* 0x00000018ff037819 */ /* 0x000fe20000011467 */
[----:B------:R-:W-:Y:S02]  /*8c20*/  IMAD R58, R78, R62, RZ ;  /* 0x0000003e4e3a7224 */ /* 0x000fe400078e02ff */
[----:B------:R-:W-:Y:S01]  /*8c30*/  IMAD R56, R5, R82, R56 ;  /* 0x0000005205387224 */ /* 0x000fe200078e0238 */
[----:B------:R-:W-:Y:S01]  /*8c40*/  MOV R5, R102 ;  /* 0x0000006600057202 */ /* 0x000fe20000000f00 */
[----:B------:R-:W-:Y:S01]  /*8c50*/  IMAD R57, R0, R82, R57 ;  /* 0x0000005200397224 */ /* 0x000fe200078e0239 */
[----:B------:R-:W-:Y:S01]  /*8c60*/  SHF.R.S32.HI R0, RZ, 0x18, R101 ;  /* 0x00000018ff007819 */ /* 0x000fe20000011465 */
[C---:B------:R-:W-:Y:S01]  /*8c70*/  IMAD R63, R78.reuse, R63, RZ ;  /* 0x0000003f4e3f7224 */ /* 0x040fe200078e02ff */
[----:B------:R-:W-:Y:S01]  /*8c80*/  I2IP.S8.S32.SAT R54, R59, R54, RZ ;  /* 0x000000363b367239 */ /* 0x000fe200000014ff */
[-C--:B------:R-:W-:Y:S01]  /*8c90*/  IMAD R58, R3, R82.reuse, R58 ;  /* 0x00000052033a7224 */ /* 0x080fe200078e023a */
[----:B------:R-:W-:Y:S01]  /*8ca0*/  SHF.R.S32.HI R3, RZ, 0x18, R100 ;  /* 0x00000018ff037819 */ /* 0x000fe20000011464 */
[----:B------:R-:W-:Y:S01]  /*8cb0*/  IMAD R63, R97, R82, R63 ;  /* 0x00000052613f7224 */ /* 0x000fe200078e023f */
[----:B------:R-:W-:Y:S01]  /*8cc0*/  I2IP.S8.S32.SAT R49, R53, R52, R54 ;  /* 0x0000003435317239 */ /* 0x000fe20000001436 */
        /* <DEDUP_REMOVED lines=19> */
[----:B------:R-:W-:Y:S02]  /*8e00*/  UIADD3 UR8, UP0, UPT, UR52, 0x680, URZ ;  /* 0x0000068034087890 */ /* 0x000fe4000ff1e0ff */
[----:B------:R-:W-:Y:S02]  /*8e10*/  UIADD3 UR5, UPT, UPT, UR41, 0x40, URZ ;  /* 0x0000004029057890 */ /* 0x000fe4000fffe0ff */
[----:B------:R-:W-:Y:S02]  /*8e20*/  UIADD3 UR4, UPT, UPT, UR49, 0x6400, URZ ;  /* 0x0000640031047890 */ /* 0x000fe4000fffe0ff */
[----:B------:R-:W-:Y:S01]  /*8e30*/  UIADD3.X UR9, UPT, UPT, URZ, UR53, URZ, UP0, !UPT ;  /* 0x00000035ff097290 */ /* 0x000fe200087fe4ff */
[----:B------:R-:W-:Y:S01]  /*8e40*/  UMOV UR6, UR42 ;  /* 0x0000002a00067c82 */ /* 0x000fe20008000000 */
[----:B------:R-:W-:Y:S07]  /*8e50*/  UMOV UR7, UR36 ;  /* 0x0000002400077c82 */ /* 0x000fee0008000000 */
[----:B------:R2:W-:Y:S01]  /*8e60*/  UTMASTG.3D [UR4], [UR8] ;  /* 0x00000004080073b5 */ /* 0x0005e20008010000 */
[----:B------:R0:W-:Y:S01]  /*8e70*/  UTMACMDFLUSH ;  /* 0x00000000000079b7 */ /* 0x0001e20000000000 */
[----:B--2---:R-:W-:Y:S04]  /*8e80*/  DEPBAR.LE SB0, 0x1 ;  /* 0x000080400000791a */ /* 0x004fe80000000000 */
.L_x_124:
[----:B------:R-:W-:Y:S05]  /*8e90*/  BSYNC.RECONVERGENT B0 ;  /* 0x0000000000007941 */ /* 0x000fea0003800200 */
.L_x_123:
[----:B------:R-:W-:Y:S01]  /*8ea0*/  BAR.SYNC.DEFER_BLOCKING 0x1, 0x80 ;  /* 0x0042000000007b1d */ /* 0x000fe20000010000 */
[----:B------:R-:W-:Y:S01]  /*8eb0*/  ISETP.NE.AND P2, PT, R168, RZ, PT ;  /* 0x000000ffa800720c */ /* 0x000fe20003f45270 */
[----:B------:R-:W-:Y:S01]  /*8ec0*/  IMAD.IADD R20, R75, 0x1, R150 ;  /* 0x000000014b147824 */ /* 0x000fe200078e0296 */
[----:B------:R-:W-:Y:S01]  /*8ed0*/  ISETP.NE.AND P0, PT, R169, 0x2, PT ;  /* 0x00000002a900780c */ /* 0x000fe20003f05270 */
[----:B------:R-:W-:Y:S01]  /*8ee0*/  IMAD.IADD R21, R77, 0x1, R152 ;  /* 0x000000014d157824 */ /* 0x000fe200078e0298 */
[----:B------:R-:W-:Y:S02]  /*8ef0*/  ISETP.NE.AND P1, PT, R76, 0x4, PT ;  /* 0x000000044c00780c */ /* 0x000fe40003f25270 */
[----:B------:R-:W-:Y:S02]  /*8f00*/  SEL R0, RZ, 0x1, P0 ;  /* 0x00000001ff007807 */ /* 0x000fe40000000000 */
[----:B------:R-:W-:Y:S02]  /*8f10*/  SEL R3, RZ, 0x1, P1 ;  /* 0x00000001ff037807 */ /* 0x000fe40000800000 */
[----:B------:R-:W-:Y:S02]  /*8f20*/  LOP3.LUT R161, R161, R0, RZ, 0x3c, !PT ;  /* 0x00000000a1a17212 */ /* 0x000fe400078e3cff */
[----:B------:R-:W-:Y:S02]  /*8f30*/  LOP3.LUT R162, R162, R3, RZ, 0x3c, !PT ;  /* 0x00000003a2a27212 */ /* 0x000fe400078e3cff */
[----:B------:R-:W-:Y:S02]  /*8f40*/  @P2 R2UR UR36, R158 ;  /* 0x000000009e2422ca */ /* 0x000fe400000e0000 */
[----:B------:R-:W-:Y:S02]  /*8f50*/  SEL R169, R169, RZ, P0 ;  /* 0x000000ffa9a97207 */ /* 0x000fe40000000000 */
[----:B------:R-:W-:Y:S01]  /*8f60*/  SEL R76, R76, RZ, P1 ;  /* 0x000000ff4c4c7207 */ /* 0x000fe20000800000 */
[----:B------:R-:W-:Y:S10]  /*8f70*/  @P2 BRA `(.L_x_125) ;  /* 0xffffffc400842947 */ /* 0x000ff4000383ffff */
[----:B------:R-:W-:Y:S05]  /*8f80*/  EXIT ;  /* 0x000000000000794d */ /* 0x000fea0003800000 */
.L_x_20:
[----:B--2---:R2:W1:Y:S02]  /*8f90*/  SYNCS.PHASECHK.TRANS64.TRYWAIT P0, [R3+URZ+0x220], R2 ;  /* 0x00022002030075a7 */ /* 0x00446400080011ff */
[----:B-1----:R-:W-:Y:S05]  /*8fa0*/  @!P0 NANOSLEEP.SYNCS 0x989680 ;  /* 0x009896800000895d */ /* 0x002fea0003900000 */
[----:B------:R-:W1:Y:S02]  /*8fb0*/  @!P0 SYNCS.PHASECHK.TRANS64 P0, [R3+URZ+0x220], R2 ;  /* 0x00022002030085a7 */ /* 0x000e6400080010ff */
[----:B-1----:R-:W-:Y:S05]  /*8fc0*/  @!P0 BRA `(.L_x_20) ;  /* 0xfffffffc00f08947 */ /* 0x002fea000383ffff */
[----:B------:R-:W-:Y:S05]  /*8fd0*/  BRA `(.L_x_126) ;  /* 0xffffff8800207947 */ /* 0x000fea000383ffff */
.L_x_23:
[----:B-1----:R-:W-:-:S07]  /*8fe0*/  MOV R2, UR33 ;  /* 0x0000002100027c02 */ /* 0x002fce0008000f00 */
.L_x_127:
[----:B-1----:R1:W2:Y:S02]  /*8ff0*/  SYNCS.PHASECHK.TRANS64.TRYWAIT P0, [R2+URZ+0xc0], R5 ;  /* 0x0000c005020075a7 */ /* 0x0022a400080011ff */
[----:B--2---:R-:W-:Y:S05]  /*9000*/  @!P0 NANOSLEEP.SYNCS 0x989680 ;  /* 0x009896800000895d */ /* 0x004fea0003900000 */
[----:B------:R-:W2:Y:S02]  /*9010*/  @!P0 SYNCS.PHASECHK.TRANS64 P0, [R2+URZ+0xc0], R5 ;  /* 0x0000c005020085a7 */ /* 0x000ea400080010ff */
[----:B--2---:R-:W-:Y:S05]  /*9020*/  @!P0 BRA `(.L_x_127) ;  /* 0xfffffffc00f08947 */ /* 0x004fea000383ffff */
[----:B------:R-:W-:Y:S05]  /*9030*/  BRA `(.L_x_22) ;  /* 0xffffff8800707947 */ /* 0x000fea000383ffff */
.L_x_29:
[----:B-1----:R-:W-:-:S07]  /*9040*/  MOV R2, UR17 ;  /* 0x0000001100027c02 */ /* 0x002fce0008000f00 */
.L_x_128:
[----:B-1----:R1:W2:Y:S02]  /*9050*/  SYNCS.PHASECHK.TRANS64.TRYWAIT P0, [R2+URZ+0xc0], R5 ;  /* 0x0000c005020075a7 */ /* 0x0022a400080011ff */
[----:B--2---:R-:W-:Y:S05]  /*9060*/  @!P0 NANOSLEEP.SYNCS 0x989680 ;  /* 0x009896800000895d */ /* 0x004fea0003900000 */
[----:B------:R-:W2:Y:S02]  /*9070*/  @!P0 SYNCS.PHASECHK.TRANS64 P0, [R2+URZ+0xc0], R5 ;  /* 0x0000c005020085a7 */ /* 0x000ea400080010ff */
[----:B--2---:R-:W-:Y:S05]  /*9080*/  @!P0 BRA `(.L_x_128) ;  /* 0xfffffffc00f08947 */ /* 0x004fea000383ffff */
[----:B------:R-:W-:Y:S05]  /*9090*/  BRA `(.L_x_28) ;  /* 0xffffff8c00147947 */ /* 0x000fea000383ffff */
.L_x_33:
[----:B-1----:R1:W2:Y:S02]  /*90a0*/  SYNCS.PHASECHK.TRANS64.TRYWAIT P0, [R2+URZ+0x1b0], R3 ;  /* 0x0001b003020075a7 */ /* 0x0022a400080011ff */
[----:B--2---:R-:W-:Y:S05]  /*90b0*/  @!P0 NANOSLEEP.SYNCS 0x989680 ;  /* 0x009896800000895d */ /* 0x004fea0003900000 */
[----:B------:R-:W2:Y:S02]  /*90c0*/  @!P0 SYNCS.PHASECHK.TRANS64 P0, [R2+URZ+0x1b0], R3 ;  /* 0x0001b003020085a7 */ /* 0x000ea400080010ff */
[----:B--2---:R-:W-:Y:S05]  /*90d0*/  @!P0 BRA `(.L_x_33) ;  /* 0xfffffffc00f08947 */ /* 0x004fea000383ffff */
[----:B------:R-:W-:Y:S05]  /*90e0*/  BRA `(.L_x_129) ;  /* 0xffffff8c00a07947 */ /* 0x000fea000383ffff */
.L_x_37:
[----:B----4-:R-:W-:-:S07]  /*90f0*/  MOV R0, UR5 ;  /* 0x0000000500007c02 */ /* 0x010fce0008000f00 */
.L_x_130:
[----:B-1----:R1:W2:Y:S02]  /*9100*/  SYNCS.PHASECHK.TRANS64.TRYWAIT P0, [R0+URZ], R3 ;  /* 0x00000003000075a7 */ /* 0x0022a400080011ff */
[----:B--2---:R-:W-:Y:S05]  /*9110*/  @!P0 NANOSLEEP.SYNCS 0x989680 ;  /* 0x009896800000895d */ /* 0x004fea0003900000 */
[----:B------:R-:W2:Y:S02]  /*9120*/  @!P0 SYNCS.PHASECHK.TRANS64 P0, [R0+URZ], R3 ;  /* 0x00000003000085a7 */ /* 0x000ea400080010ff */
[----:B--2---:R-:W-:Y:S05]  /*9130*/  @!P0 BRA `(.L_x_130) ;  /* 0xfffffffc00f08947 */ /* 0x004fea000383ffff */
[----:B------:R-:W-:Y:S05]  /*9140*/  BRA `(.L_x_131) ;  /* 0xffffff9400107947 */ /* 0x000fea000383ffff */
.L_x_38:
[----:B----4-:R-:W-:-:S07]  /*9150*/  MOV R0, UR5 ;  /* 0x0000000500007c02 */ /* 0x010fce0008000f00 */
.L_x_132:
[----:B-1----:R1:W2:Y:S02]  /*9160*/  SYNCS.PHASECHK.TRANS64.TRYWAIT P0, [R0+URZ], R3 ;  /* 0x00000003000075a7 */ /* 0x0022a400080011ff */
[----:B--2---:R-:W-:Y:S05]  /*9170*/  @!P0 NANOSLEEP.SYNCS 0x989680 ;  /* 0x009896800000895d */ /* 0x004fea0003900000 */
[----:B------:R-:W2:Y:S02]  /*9180*/  @!P0 SYNCS.PHASECHK.TRANS64 P0, [R0+URZ], R3 ;  /* 0x00000003000085a7 */ /* 0x000ea400080010ff */
[----:B--2---:R-:W-:Y:S05]  /*9190*/  @!P0 BRA `(.L_x_132) ;  /* 0xfffffffc00f08947 */ /* 0x004fea000383ffff */
[----:B------:R-:W-:Y:S05]  /*91a0*/  BRA `(.L_x_133) ;  /* 0xffffff94001c7947 */ /* 0x000fea000383ffff */
.L_x_39:
[----:B----4-:R-:W-:-:S07]  /*91b0*/  MOV R0, UR5 ;  /* 0x0000000500007c02 */ /* 0x010fce0008000f00 */
.L_x_134:
[----:B-1----:R1:W2:Y:S02]  /*91c0*/  SYNCS.PHASECHK.TRANS64.TRYWAIT P0, [R0+URZ], R3 ;  /* 0x00000003000075a7 */ /* 0x0022a400080011ff */
[----:B--2---:R-:W-:Y:S05]  /*91d0*/  @!P0 NANOSLEEP.SYNCS 0x989680 ;  /* 0x009896800000895d */ /* 0x004fea0003900000 */
[----:B------:R-:W2:Y:S02]  /*91e0*/  @!P0 SYNCS.PHASECHK.TRANS64 P0, [R0+URZ], R3 ;  /* 0x00000003000085a7 */ /* 0x000ea400080010ff */
[----:B--2---:R-:W-:Y:S05]  /*91f0*/  @!P0 BRA `(.L_x_134) ;  /* 0xfffffffc00f08947 */ /* 0x004fea000383ffff */
[----:B------:R-:W-:Y:S05]  /*9200*/  BRA `(.L_x_135) ;  /* 0xffffff9400287947 */ /* 0x000fea000383ffff */
.L_x_40:
[----:B----4-:R-:W-:-:S07]  /*9210*/  MOV R0, UR5 ;  /* 0x0000000500007c02 */ /* 0x010fce0008000f00 */
.L_x_136:
[----:B-1----:R1:W2:Y:S02]  /*9220*/  SYNCS.PHASECHK.TRANS64.TRYWAIT P0, [R0+URZ], R3 ;  /* 0x00000003000075a7 */ /* 0x0022a400080011ff */
[----:B--2---:R-:W-:Y:S05]  /*9230*/  @!P0 NANOSLEEP.SYNCS 0x989680 ;  /* 0x009896800000895d */ /* 0x004fea0003900000 */
[----:B------:R-:W2:Y:S02]  /*9240*/  @!P0 SYNCS.PHASECHK.TRANS64 P0, [R0+URZ], R3 ;  /* 0x00000003000085a7 */ /* 0x000ea400080010ff */
[----:B--2---:R-:W-:Y:S05]  /*9250*/  @!P0 BRA `(.L_x_136) ;  /* 0xfffffffc00f08947 */ /* 0x004fea000383ffff */
[----:B------:R-:W-:Y:S05]  /*9260*/  BRA `(.L_x_137) ;  /* 0xffffff9400347947 */ /* 0x000fea000383ffff */
.L_x_41:
[----:B----4-:R-:W-:-:S07]  /*9270*/  MOV R0, UR5 ;  /* 0x0000000500007c02 */ /* 0x010fce0008000f00 */
.L_x_138:
[----:B-1----:R1:W2:Y:S02]  /*9280*/  SYNCS.PHASECHK.TRANS64.TRYWAIT P0, [R0+URZ], R3 ;  /* 0x00000003000075a7 */ /* 0x0022a400080011ff */
[----:B--2---:R-:W-:Y:S05]  /*9290*/  @!P0 NANOSLEEP.SYNCS 0x989680 ;  /* 0x009896800000895d */ /* 0x004fea0003900000 */
[----:B------:R-:W2:Y:S02]  /*92a0*/  @!P0 SYNCS.PHASECHK.TRANS64 P0, [R0+URZ], R3 ;  /* 0x00000003000085a7 */ /* 0x000ea400080010ff */
[----:B--2---:R-:W-:Y:S05]  /*92b0*/  @!P0 BRA `(.L_x_138) ;  /* 0xfffffffc00f08947 */ /* 0x004fea000383ffff */
[----:B------:R-:W-:Y:S05]  /*92c0*/  BRA `(.L_x_139) ;  /* 0xffffff9400407947 */ /* 0x000fea000383ffff */
.L_x_42:
[----:B----4-:R-:W-:-:S07]  /*92d0*/  MOV R0, UR5 ;  /* 0x0000000500007c02 */ /* 0x010fce0008000f00 */
.L_x_140:
[----:B-1----:R1:W2:Y:S02]  /*92e0*/  SYNCS.PHASECHK.TRANS64.TRYWAIT P0, [R0+URZ], R3 ;  /* 0x00000003000075a7 */ /* 0x0022a400080011ff */
[----:B--2---:R-:W-:Y:S05]  /*92f0*/  @!P0 NANOSLEEP.SYNCS 0x989680 ;  /* 0x009896800000895d */ /* 0x004fea0003900000 */
[----:B------:R-:W2:Y:S02]  /*9300*/  @!P0 SYNCS.PHASECHK.TRANS64 P0, [R0+URZ], R3 ;  /* 0x00000003000085a7 */ /* 0x000ea400080010ff */
[----:B--2---:R-:W-:Y:S05]  /*9310*/  @!P0 BRA `(.L_x_140) ;  /* 0xfffffffc00f08947 */ /* 0x004fea000383ffff */
[----:B------:R-:W-:Y:S05]  /*9320*/  BRA `(.L_x_141) ;  /* 0xffffff94004c7947 */ /* 0x000fea000383ffff */
.L_x_43:
[----:B----4-:R-:W-:-:S07]  /*9330*/  MOV R0, UR5 ;  /* 0x0000000500007c02 */ /* 0x010fce0008000f00 */
.L_x_142:
[----:B-1----:R1:W2:Y:S02]  /*9340*/  SYNCS.PHASECHK.TRANS64.TRYWAIT P0, [R0+URZ], R3 ;  /* 0x00000003000075a7 */ /* 0x0022a400080011ff */
[----:B--2---:R-:W-:Y:S05]  /*9350*/  @!P0 NANOSLEEP.SYNCS 0x989680 ;  /* 0x009896800000895d */ /* 0x004fea0003900000 */
[----:B------:R-:W2:Y:S02]  /*9360*/  @!P0 SYNCS.PHASECHK.TRANS64 P0, [R0+URZ], R3 ;  /* 0x00000003000085a7 */ /* 0x000ea400080010ff */
[----:B--2---:R-:W-:Y:S05]  /*9370*/  @!P0 BRA `(.L_x_142) ;  /* 0xfffffffc00f08947 */ /* 0x004fea000383ffff */
[----:B------:R-:W-:Y:S05]  /*9380*/  BRA `(.L_x_143) ;  /* 0xffffff9400587947 */ /* 0x000fea000383ffff */
.L_x_44:
[----:B----4-:R-:W-:-:S07]  /*9390*/  MOV R0, UR5 ;  /* 0x0000000500007c02 */ /* 0x010fce0008000f00 */
.L_x_144:
[----:B-1----:R1:W2:Y:S02]  /*93a0*/  SYNCS.PHASECHK.TRANS64.TRYWAIT P0, [R0+URZ], R3 ;  /* 0x00000003000075a7 */ /* 0x0022a400080011ff */
[----:B--2---:R-:W-:Y:S05]  /*93b0*/  @!P0 NANOSLEEP.SYNCS 0x989680 ;  /* 0x009896800000895d */ /* 0x004fea0003900000 */
[----:B------:R-:W2:Y:S02]  /*93c0*/  @!P0 SYNCS.PHASECHK.TRANS64 P0, [R0+URZ], R3 ;  /* 0x00000003000085a7 */ /* 0x000ea400080010ff */
[----:B--2---:R-:W-:Y:S05]  /*93d0*/  @!P0 BRA `(.L_x_144) ;  /* 0xfffffffc00f08947 */ /* 0x004fea000383ffff */
[----:B------:R-:W-:Y:S05]  /*93e0*/  BRA `(.L_x_145) ;  /* 0xffffff9400647947 */ /* 0x000fea000383ffff */
.L_x_45:
[----:B----4-:R-:W-:-:S07]  /*93f0*/  MOV R0, UR5 ;  /* 0x0000000500007c02 */ /* 0x010fce0008000f00 */
.L_x_146:
[----:B-1----:R1:W2:Y:S02]  /*9400*/  SYNCS.PHASECHK.TRANS64.TRYWAIT P0, [R0+URZ], R3 ;  /* 0x00000003000075a7 */ /* 0x0022a400080011ff */
[----:B--2---:R-:W-:Y:S05]  /*9410*/  @!P0 NANOSLEEP.SYNCS 0x989680 ;  /* 0x009896800000895d */ /* 0x004fea0003900000 */
[----:B------:R-:W2:Y:S02]  /*9420*/  @!P0 SYNCS.PHASECHK.TRANS64 P0, [R0+URZ], R3 ;  /* 0x00000003000085a7 */ /* 0x000ea400080010ff */
[----:B--2---:R-:W-:Y:S05]  /*9430*/  @!P0 BRA `(.L_x_146) ;  /* 0xfffffffc00f08947 */ /* 0x004fea000383ffff */
[----:B------:R-:W-:Y:S05]  /*9440*/  BRA `(.L_x_147) ;  /* 0xffffff9400707947 */ /* 0x000fea000383ffff */
.L_x_46:
[----:B----4-:R-:W-:-:S07]  /*9450*/  MOV R0, UR5 ;  /* 0x0000000500007c02 */ /* 0x010fce0008000f00 */
.L_x_148:
[----:B-1----:R1:W2:Y:S02]  /*9460*/  SYNCS.PHASECHK.TRANS64.TRYWAIT P0, [R0+URZ], R3 ;  /* 0x00000003000075a7 */ /* 0x0022a400080011ff */
[----:B--2---:R-:W-:Y:S05]  /*9470*/  @!P0 NANOSLEEP.SYNCS 0x989680 ;  /* 0x009896800000895d */ /* 0x004fea0003900000 */
[----:B------:R-:W2:Y:S02]  /*9480*/  @!P0 SYNCS.PHASECHK.TRANS64 P0, [R0+URZ], R3 ;  /* 0x00000003000085a7 */ /* 0x000ea400080010ff */
[----:B--2---:R-:W-:Y:S05]  /*9490*/  @!P0 BRA `(.L_x_148) ;  /* 0xfffffffc00f08947 */ /* 0x004fea000383ffff */
[----:B------:R-:W-:Y:S05]  /*94a0*/  BRA `(.L_x_149) ;  /* 0xffffff94007c7947 */ /* 0x000fea000383ffff */
.L_x_47:
[----:B----4-:R-:W-:-:S07]  /*94b0*/  MOV R0, UR5 ;  /* 0x0000000500007c02 */ /* 0x010fce0008000f00 */
.L_x_150:
[----:B-1----:R1:W2:Y:S02]  /*94c0*/  SYNCS.PHASECHK.TRANS64.TRYWAIT P0, [R0+URZ], R3 ;  /* 0x00000003000075a7 */ /* 0x0022a400080011ff */
[----:B--2---:R-:W-:Y:S05]  /*94d0*/  @!P0 NANOSLEEP.SYNCS 0x989680 ;  /* 0x009896800000895d */ /* 0x004fea0003900000 */
[----:B------:R-:W2:Y:S02]  /*94e0*/  @!P0 SYNCS.PHASECHK.TRANS64 P0, [R0+URZ], R3 ;  /* 0x00000003000085a7 */ /* 0x000ea400080010ff */
[----:B--2---:R-:W-:Y:S05]  /*94f0*/  @!P0 BRA `(.L_x_150) ;  /* 0xfffffffc00f08947 */ /* 0x004fea000383ffff */
[----:B------:R-:W-:Y:S05]  /*9500*/  BRA `(.L_x_151) ;  /* 0xffffff9400887947 */ /* 0x000fea000383ffff */
.L_x_48:
[----:B----4-:R-:W-:-:S07]  /*9510*/  MOV R0, UR5 ;  /* 0x0000000500007c02 */ /* 0x010fce0008000f00 */
.L_x_152:
[----:B-1----:R1:W2:Y:S02]  /*9520*/  SYNCS.PHASECHK.TRANS64.TRYWAIT P0, [R0+URZ], R3 ;  /* 0x00000003000075a7 */ /* 0x0022a400080011ff */
[----:B--2---:R-:W-:Y:S05]  /*9530*/  @!P0 NANOSLEEP.SYNCS 0x989680 ;  /* 0x009896800000895d */ /* 0x004fea0003900000 */
[----:B------:R-:W2:Y:S02]  /*9540*/  @!P0 SYNCS.PHASECHK.TRANS64 P0, [R0+URZ], R3 ;  /* 0x00000003000085a7 */ /* 0x000ea400080010ff */
[----:B--2---:R-:W-:Y:S05]  /*9550*/  @!P0 BRA `(.L_x_152) ;  /* 0xfffffffc00f08947 */ /* 0x004fea000383ffff */
[----:B------:R-:W-:Y:S05]  /*9560*/  BRA `(.L_x_153) ;  /* 0xffffff9400947947 */ /* 0x000fea000383ffff */
.L_x_49:
[----:B----4-:R-:W-:-:S07]  /*9570*/  MOV R0, UR5 ;  /* 0x0000000500007c02 */ /* 0x010fce0008000f00 */
.L_x_154:
[----:B-1----:R1:W2:Y:S02]  /*9580*/  SYNCS.PHASECHK.TRANS64.TRYWAIT P0, [R0+URZ], R3 ;  /* 0x00000003000075a7 */ /* 0x0022a400080011ff */
[----:B--2---:R-:W-:Y:S05]  /*9590*/  @!P0 NANOSLEEP.SYNCS 0x989680 ;  /* 0x009896800000895d */ /* 0x004fea0003900000 */
[----:B------:R-:W2:Y:S02]  /*95a0*/  @!P0 SYNCS.PHASECHK.TRANS64 P0, [R0+URZ], R3 ;  /* 0x00000003000085a7 */ /* 0x000ea400080010ff */
[----:B--2---:R-:W-:Y:S05]  /*95b0*/  @!P0 BRA `(.L_x_154) ;  /* 0xfffffffc00f08947 */ /* 0x004fea000383ffff */
[----:B------:R-:W-:Y:S05]  /*95c0*/  BRA `(.L_x_155) ;  /* 0xffffff9400a07947 */ /* 0x000fea000383ffff */
.L_x_50:
[----:B----4-:R-:W-:-:S07]  /*95d0*/  MOV R0, UR5 ;  /* 0x0000000500007c02 */ /* 0x010fce0008000f00 */
.L_x_156:
[----:B-1----:R1:W2:Y:S02]  /*95e0*/  SYNCS.PHASECHK.TRANS64.TRYWAIT P0, [R0+URZ], R3 ;  /* 0x00000003000075a7 */ /* 0x0022a400080011ff */
[----:B--2---:R-:W-:Y:S05]  /*95f0*/  @!P0 NANOSLEEP.SYNCS 0x989680 ;  /* 0x009896800000895d */ /* 0x004fea0003900000 */
[----:B------:R-:W2:Y:S02]  /*9600*/  @!P0 SYNCS.PHASECHK.TRANS64 P0, [R0+URZ], R3 ;  /* 0x00000003000085a7 */ /* 0x000ea400080010ff */
[----:B--2---:R-:W-:Y:S05]  /*9610*/  @!P0 BRA `(.L_x_156) ;  /* 0xfffffffc00f08947 */ /* 0x004fea000383ffff */
[----:B------:R-:W-:Y:S05]  /*9620*/  BRA `(.L_x_157) ;  /* 0xffffff9400ac7947 */ /* 0x000fea000383ffff */
.L_x_51:
[----:B----4-:R-:W-:-:S07]  /*9630*/  MOV R0, UR5 ;  /* 0x0000000500007c02 */ /* 0x010fce0008000f00 */
.L_x_158:
[----:B-1----:R1:W2:Y:S02]  /*9640*/  SYNCS.PHASECHK.TRANS64.TRYWAIT P0, [R0+URZ], R3 ;  /* 0x00000003000075a7 */ /* 0x0022a400080011ff */
[----:B--2---:R-:W-:Y:S05]  /*9650*/  @!P0 NANOSLEEP.SYNCS 0x989680 ;  /* 0x009896800000895d */ /* 0x004fea0003900000 */
[----:B------:R-:W2:Y:S02]  /*9660*/  @!P0 SYNCS.PHASECHK.TRANS64 P0, [R0+URZ], R3 ;  /* 0x00000003000085a7 */ /* 0x000ea400080010ff */
[----:B--2---:R-:W-:Y:S05]  /*9670*/  @!P0 BRA `(.L_x_158) ;  /* 0xfffffffc00f08947 */ /* 0x004fea000383ffff */
[----:B------:R-:W-:Y:S05]  /*9680*/  BRA `(.L_x_159) ;  /* 0xffffff9400b87947 */ /* 0x000fea000383ffff */
.L_x_52:
[----:B----4-:R-:W-:-:S07]  /*9690*/  MOV R0, UR5 ;  /* 0x0000000500007c02 */ /* 0x010fce0008000f00 */
.L_x_160:
[----:B-1----:R1:W2:Y:S02]  /*96a0*/  SYNCS.PHASECHK.TRANS64.TRYWAIT P0, [R0+URZ], R3 ;  /* 0x00000003000075a7 */ /* 0x0022a400080011ff */
[----:B--2---:R-:W-:Y:S05]  /*96b0*/  @!P0 NANOSLEEP.SYNCS 0x989680 ;  /* 0x009896800000895d */ /* 0x004fea0003900000 */
[----:B------:R-:W2:Y:S02]  /*96c0*/  @!P0 SYNCS.PHASECHK.TRANS64 P0, [R0+URZ], R3 ;  /* 0x00000003000085a7 */ /* 0x000ea400080010ff */
[----:B--2---:R-:W-:Y:S05]  /*96d0*/  @!P0 BRA `(.L_x_160) ;  /* 0xfffffffc00f08947 */ /* 0x004fea000383ffff */
[----:B------:R-:W-:Y:S05]  /*96e0*/  BRA `(.L_x_161) ;  /* 0xffffff9400c47947 */ /* 0x000fea000383ffff */
.L_x_53:
[----:B----4-:R-:W-:-:S07]  /*96f0*/  MOV R0, UR5 ;  /* 0x0000000500007c02 */ /* 0x010fce0008000f00 */
.L_x_162:
[----:B-1----:R1:W2:Y:S02]  /*9700*/  SYNCS.PHASECHK.TRANS64.TRYWAIT P0, [R0+URZ], R3 ;  /* 0x00000003000075a7 */ /* 0x0022a400080011ff */
[----:B--2---:R-:W-:Y:S05]  /*9710*/  @!P0 NANOSLEEP.SYNCS 0x989680 ;  /* 0x009896800000895d */ /* 0x004fea0003900000 */
[----:B------:R-:W2:Y:S02]  /*9720*/  @!P0 SYNCS.PHASECHK.TRANS64 P0, [R0+URZ], R3 ;  /* 0x00000003000085a7 */ /* 0x000ea400080010ff */
[----:B--2---:R-:W-:Y:S05]  /*9730*/  @!P0 BRA `(.L_x_162) ;  /* 0xfffffffc00f08947 */ /* 0x004fea000383ffff */
[----:B------:R-:W-:Y:S05]  /*9740*/  BRA `(.L_x_163) ;  /* 0xffffff9400d07947 */ /* 0x000fea000383ffff */
.L_x_54:
[----:B----4-:R-:W-:-:S07]  /*9750*/  MOV R0, UR5 ;  /* 0x0000000500007c02 */ /* 0x010fce0008000f00 */
.L_x_164:
[----:B-1----:R1:W2:Y:S02]  /*9760*/  SYNCS.PHASECHK.TRANS64.TRYWAIT P0, [R0+URZ], R3 ;  /* 0x00000003000075a7 */ /* 0x0022a400080011ff */
[----:B--2---:R-:W-:Y:S05]  /*9770*/  @!P0 NANOSLEEP.SYNCS 0x989680 ;  /* 0x009896800000895d */ /* 0x004fea0003900000 */
[----:B------:R-:W2:Y:S02]  /*9780*/  @!P0 SYNCS.PHASECHK.TRANS64 P0, [R0+URZ], R3 ;  /* 0x00000003000085a7 */ /* 0x000ea400080010ff */
[----:B--2---:R-:W-:Y:S05]  /*9790*/  @!P0 BRA `(.L_x_164) ;  /* 0xfffffffc00f08947 */ /* 0x004fea000383ffff */
[----:B------:R-:W-:Y:S05]  /*97a0*/  BRA `(.L_x_165) ;  /* 0xffffff9400dc7947 */ /* 0x000fea000383ffff */
.L_x_55:
[----:B----4-:R-:W-:-:S07]  /*97b0*/  MOV R0, UR5 ;  /* 0x0000000500007c02 */ /* 0x010fce0008000f00 */
.L_x_166:
[----:B-1----:R1:W2:Y:S02]  /*97c0*/  SYNCS.PHASECHK.TRANS64.TRYWAIT P0, [R0+URZ], R3 ;  /* 0x00000003000075a7 */ /* 0x0022a400080011ff */
[----:B--2---:R-:W-:Y:S05]  /*97d0*/  @!P0 NANOSLEEP.SYNCS 0x989680 ;  /* 0x009896800000895d */ /* 0x004fea0003900000 */
[----:B------:R-:W2:Y:S02]  /*97e0*/  @!P0 SYNCS.PHASECHK.TRANS64 P0, [R0+URZ], R3 ;  /* 0x00000003000085a7 */ /* 0x000ea400080010ff */
[----:B--2---:R-:W-:Y:S05]  /*97f0*/  @!P0 BRA `(.L_x_166) ;  /* 0xfffffffc00f08947 */ /* 0x004fea000383ffff */
[----:B------:R-:W-:Y:S05]  /*9800*/  BRA `(.L_x_167) ;  /* 0xffffff9400e87947 */ /* 0x000fea000383ffff */
.L_x_56:
[----:B----4-:R-:W-:-:S07]  /*9810*/  MOV R0, UR5 ;  /* 0x0000000500007c02 */ /* 0x010fce0008000f00 */
.L_x_168:
[----:B-1----:R1:W2:Y:S02]  /*9820*/  SYNCS.PHASECHK.TRANS64.TRYWAIT P0, [R0+URZ], R3 ;  /* 0x00000003000075a7 */ /* 0x0022a400080011ff */
[----:B--2---:R-:W-:Y:S05]  /*9830*/  @!P0 NANOSLEEP.SYNCS 0x989680 ;  /* 0x009896800000895d */ /* 0x004fea0003900000 */
[----:B------:R-:W2:Y:S02]  /*9840*/  @!P0 SYNCS.PHASECHK.TRANS64 P0, [R0+URZ], R3 ;  /* 0x00000003000085a7 */ /* 0x000ea400080010ff */
[----:B--2---:R-:W-:Y:S05]  /*9850*/  @!P0 BRA `(.L_x_168) ;  /* 0xfffffffc00f08947 */ /* 0x004fea000383ffff */
[----:B------:R-:W-:Y:S05]  /*9860*/  BRA `(.L_x_169) ;  /* 0xffffff9400f47947 */ /* 0x000fea000383ffff */
.L_x_57:
[----:B----4-:R-:W-:-:S07]  /*9870*/  MOV R0, UR5 ;  /* 0x0000000500007c02 */ /* 0x010fce0008000f00 */
.L_x_170:
[----:B-1----:R1:W2:Y:S02]  /*9880*/  SYNCS.PHASECHK.TRANS64.TRYWAIT P0, [R0+URZ], R3 ;  /* 0x00000003000075a7 */ /* 0x0022a400080011ff */
[----:B--2---:R-:W-:Y:S05]  /*9890*/  @!P0 NANOSLEEP.SYNCS 0x989680 ;  /* 0x009896800000895d */ /* 0x004fea0003900000 */
[----:B------:R-:W2:Y:S02]  /*98a0*/  @!P0 SYNCS.PHASECHK.TRANS64 P0, [R0+URZ], R3 ;  /* 0x00000003000085a7 */ /* 0x000ea400080010ff */
[----:B--2---:R-:W-:Y:S05]  /*98b0*/  @!P0 BRA `(.L_x_170) ;  /* 0xfffffffc00f08947 */ /* 0x004fea000383ffff */
[----:B------:R-:W-:Y:S05]  /*98c0*/  BRA `(.L_x_171) ;  /* 0xffffff9800007947 */ /* 0x000fea000383ffff */
.L_x_58:
[----:B----4-:R-:W-:-:S07]  /*98d0*/  MOV R0, UR5 ;  /* 0x0000000500007c02 */ /* 0x010fce0008000f00 */
.L_x_172:
[----:B-1----:R1:W2:Y:S02]  /*98e0*/  SYNCS.PHASECHK.TRANS64.TRYWAIT P0, [R0+URZ], R3 ;  /* 0x00000003000075a7 */ /* 0x0022a400080011ff */
[----:B--2---:R-:W-:Y:S05]  /*98f0*/  @!P0 NANOSLEEP.SYNCS 0x989680 ;  /* 0x009896800000895d */ /* 0x004fea0003900000 */
[----:B------:R-:W2:Y:S02]  /*9900*/  @!P0 SYNCS.PHASECHK.TRANS64 P0, [R0+URZ], R3 ;  /* 0x00000003000085a7 */ /* 0x000ea400080010ff */
[----:B--2---:R-:W-:Y:S05]  /*9910*/  @!P0 BRA `(.L_x_172) ;  /* 0xfffffffc00f08947 */ /* 0x004fea000383ffff */
[----:B------:R-:W-:Y:S05]  /*9920*/  BRA `(.L_x_173) ;  /* 0xffffff98000c7947 */ /* 0x000fea000383ffff */
.L_x_59:
[----:B----4-:R-:W-:-:S07]  /*9930*/  MOV R0, UR5 ;  /* 0x0000000500007c02 */ /* 0x010fce0008000f00 */
.L_x_174:
[----:B-1----:R1:W2:Y:S02]  /*9940*/  SYNCS.PHASECHK.TRANS64.TRYWAIT P0, [R0+URZ], R3 ;  /* 0x00000003000075a7 */ /* 0x0022a400080011ff */
[----:B--2---:R-:W-:Y:S05]  /*9950*/  @!P0 NANOSLEEP.SYNCS 0x989680 ;  /* 0x009896800000895d */ /* 0x004fea0003900000 */
[----:B------:R-:W2:Y:S02]  /*9960*/  @!P0 SYNCS.PHASECHK.TRANS64 P0, [R0+URZ], R3 ;  /* 0x00000003000085a7 */ /* 0x000ea400080010ff */
[----:B--2---:R-:W-:Y:S05]  /*9970*/  @!P0 BRA `(.L_x_174) ;  /* 0xfffffffc00f08947 */ /* 0x004fea000383ffff */
[----:B------:R-:W-:Y:S05]  /*9980*/  BRA `(.L_x_175) ;  /* 0xffffff9800187947 */ /* 0x000fea000383ffff */
.L_x_62:
[----:B-1----:R1:W2:Y:S02]  /*9990*/  SYNCS.PHASECHK.TRANS64.TRYWAIT P0, [R0+URZ+0x210], R5 ;  /* 0x00021005000075a7 */ /* 0x0022a400080011ff */
[----:B--2---:R-:W-:Y:S05]  /*99a0*/  @!P0 NANOSLEEP.SYNCS 0x989680 ;  /* 0x009896800000895d */ /* 0x004fea0003900000 */
[----:B------:R-:W2:Y:S02]  /*99b0*/  @!P0 SYNCS.PHASECHK.TRANS64 P0, [R0+URZ+0x210], R5 ;  /* 0x00021005000085a7 */ /* 0x000ea400080010ff */
[----:B--2---:R-:W-:Y:S05]  /*99c0*/  @!P0 BRA `(.L_x_62) ;  /* 0xfffffffc00f08947 */ /* 0x004fea000383ffff */
[----:B------:R-:W-:Y:S05]  /*99d0*/  BRA `(.L_x_176) ;  /* 0xffffff9800747947 */ /* 0x000fea000383ffff */
.L_x_63:
[----:B------:R-:W-:-:S07]  /*99e0*/  MOV R0, UR5 ;  /* 0x0000000500007c02 */ /* 0x000fce0008000f00 */
.L_x_177:
[----:B-1----:R1:W2:Y:S02]  /*99f0*/  SYNCS.PHASECHK.TRANS64.TRYWAIT P0, [R0+URZ+0x1c0], R5 ;  /* 0x0001c005000075a7 */ /* 0x0022a400080011ff */
[----:B--2---:R-:W-:Y:S05]  /*9a00*/  @!P0 NANOSLEEP.SYNCS 0x989680 ;  /* 0x009896800000895d */ /* 0x004fea0003900000 */
[----:B------:R-:W2:Y:S02]  /*9a10*/  @!P0 SYNCS.PHASECHK.TRANS64 P0, [R0+URZ+0x1c0], R5 ;  /* 0x0001c005000085a7 */ /* 0x000ea400080010ff */
[----:B--2---:R-:W-:Y:S05]  /*9a20*/  @!P0 BRA `(.L_x_177) ;  /* 0xfffffffc00f08947 */ /* 0x004fea000383ffff */
[----:B------:R-:W-:Y:S05]  /*9a30*/  BRA `(.L_x_178) ;  /* 0xffffff9800847947 */ /* 0x000fea000383ffff */
.L_x_64:
[----:B-1----:R1:W2:Y:S02]  /*9a40*/  SYNCS.PHASECHK.TRANS64.TRYWAIT P1, [R0+URZ+0x1b0], R5 ;  /* 0x0001b005000075a7 */ /* 0x0022a400080211ff */
[----:B--2---:R-:W-:Y:S05]  /*9a50*/  @!P1 NANOSLEEP.SYNCS 0x989680 ;  /* 0x009896800000995d */ /* 0x004fea0003900000 */
[----:B------:R-:W2:Y:S02]  /*9a60*/  @!P1 SYNCS.PHASECHK.TRANS64 P1, [R0+URZ+0x1b0], R5 ;  /* 0x0001b005000095a7 */ /* 0x000ea400080210ff */
[----:B--2---:R-:W-:Y:S05]  /*9a70*/  @!P1 BRA `(.L_x_64) ;  /* 0xfffffffc00f09947 */ /* 0x004fea000383ffff */
[----:B------:R-:W-:Y:S05]  /*9a80*/  BRA `(.L_x_179) ;  /* 0xffffff9800b47947 */ /* 0x000fea000383ffff */
.L_x_67:
[----:B------:R-:W-:-:S07]  /*9a90*/  MOV R0, UR5 ;  /* 0x0000000500007c02 */ /* 0x000fce0008000f00 */
.L_x_180:
[----:B-1----:R1:W2:Y:S02]  /*9aa0*/  SYNCS.PHASECHK.TRANS64.TRYWAIT P0, [R0+URZ+0x1c0], R3 ;  /* 0x0001c003000075a7 */ /* 0x0022a400080011ff */
[----:B--2---:R-:W-:Y:S05]  /*9ab0*/  @!P0 NANOSLEEP.SYNCS 0x989680 ;  /* 0x009896800000895d */ /* 0x004fea0003900000 */
[----:B------:R-:W2:Y:S02]  /*9ac0*/  @!P0 SYNCS.PHASECHK.TRANS64 P0, [R0+URZ+0x1c0], R3 ;  /* 0x0001c003000085a7 */ /* 0x000ea400080010ff */
[----:B--2---:R-:W-:Y:S05]  /*9ad0*/  @!P0 BRA `(.L_x_180) ;  /* 0xfffffffc00f08947 */ /* 0x004fea000383ffff */
[----:B------:R-:W-:Y:S05]  /*9ae0*/  BRA `(.L_x_66) ;  /* 0xffffff9c00087947 */ /* 0x000fea000383ffff */
.L_x_74:
[----:B-1----:R1:W2:Y:S02]  /*9af0*/  SYNCS.PHASECHK.TRANS64.TRYWAIT P1, [R0+URZ+0x1b0], R5 ;  /* 0x0001b005000075a7 */ /* 0x0022a400080211ff */
[----:B--2---:R-:W-:Y:S05]  /*9b00*/  @!P1 NANOSLEEP.SYNCS 0x989680 ;  /* 0x009896800000995d */ /* 0x004fea0003900000 */
[----:B------:R-:W2:Y:S02]  /*9b10*/  @!P1 SYNCS.PHASECHK.TRANS64 P1, [R0+URZ+0x1b0], R5 ;  /* 0x0001b005000095a7 */ /* 0x000ea400080210ff */
[----:B--2---:R-:W-:Y:S05]  /*9b20*/  @!P1 BRA `(.L_x_74) ;  /* 0xfffffffc00f09947 */ /* 0x004fea000383ffff */
[----:B------:R-:W-:Y:S05]  /*9b30*/  BRA `(.L_x_181) ;  /* 0xffffffa000607947 */ /* 0x000fea000383ffff */
.L_x_75:
[----:B------:R-:W-:-:S07]  /*9b40*/  MOV R3, UR9 ;  /* 0x0000000900037c02 */ /* 0x000fce0008000f00 */
.L_x_182:
[----:B-1----:R1:W2:Y:S02]  /*9b50*/  SYNCS.PHASECHK.TRANS64.TRYWAIT P0, [R3+URZ+0x1f0], R0 ;  /* 0x0001f000030075a7 */ /* 0x0022a400080011ff */
[----:B--2---:R-:W-:Y:S05]  /*9b60*/  @!P0 NANOSLEEP.SYNCS 0x989680 ;  /* 0x009896800000895d */ /* 0x004fea0003900000 */
[----:B------:R-:W2:Y:S02]  /*9b70*/  @!P0 SYNCS.PHASECHK.TRANS64 P0, [R3+URZ+0x1f0], R0 ;  /* 0x0001f000030085a7 */ /* 0x000ea400080010ff */
[----:B--2---:R-:W-:Y:S05]  /*9b80*/  @!P0 BRA `(.L_x_182) ;  /* 0xfffffffc00f08947 */ /* 0x004fea000383ffff */
[----:B------:R-:W-:Y:S05]  /*9b90*/  BRA `(.L_x_183) ;  /* 0xffffffa000947947 */ /* 0x000fea000383ffff */
.L_x_78:
[----:B------:R-:W-:Y:S07]  /*9ba0*/  MOV R0, UR7 ;  /* 0x0000000700007c02 */ /* 0x000fee0008000f00 */
.L_x_184:
[----:B-1----:R1:W2:Y:S02]  /*9bb0*/  SYNCS.PHASECHK.TRANS64.TRYWAIT P0, [R0+URZ], R3 ;  /* 0x00000003000075a7 */ /* 0x0022a400080011ff */
[----:B--2---:R-:W-:Y:S05]  /*9bc0*/  @!P0 NANOSLEEP.SYNCS 0x989680 ;  /* 0x009896800000895d */ /* 0x004fea0003900000 */
[----:B------:R-:W2:Y:S02]  /*9bd0*/  @!P0 SYNCS.PHASECHK.TRANS64 P0, [R0+URZ], R3 ;  /* 0x00000003000085a7 */ /* 0x000ea400080010ff */
[----:B--2---:R-:W-:Y:S05]  /*9be0*/  @!P0 BRA `(.L_x_184) ;  /* 0xfffffffc00f08947 */ /* 0x004fea000383ffff */
[----:B------:R-:W-:Y:S05]  /*9bf0*/  BRA `(.L_x_77) ;  /* 0xffffffa000b47947 */ /* 0x000fea000383ffff */
.L_x_81:
[----:B------:R-:W-:-:S07]  /*9c00*/  MOV R0, UR5 ;  /* 0x0000000500007c02 */ /* 0x000fce0008000f00 */
.L_x_185:
[----:B--2---:R2:W3:Y:S02]  /*9c10*/  SYNCS.PHASECHK.TRANS64.TRYWAIT P0, [R0+URZ], R3 ;  /* 0x00000003000075a7 */ /* 0x0044e400080011ff */
[----:B---3--:R-:W-:Y:S05]  /*9c20*/  @!P0 NANOSLEEP.SYNCS 0x989680 ;  /* 0x009896800000895d */ /* 0x008fea0003900000 */
[----:B------:R-:W3:Y:S02]  /*9c30*/  @!P0 SYNCS.PHASECHK.TRANS64 P0, [R0+URZ], R3 ;  /* 0x00000003000085a7 */ /* 0x000ee400080010ff */
[----:B---3--:R-:W-:Y:S05]  /*9c40*/  @!P0 BRA `(.L_x_185) ;  /* 0xfffffffc00f08947 */ /* 0x008fea000383ffff */
[----:B------:R-:W-:Y:S05]  /*9c50*/  BRA `(.L_x_186) ;  /* 0xffffffa400547947 */ /* 0x000fea000383ffff */
.L_x_82:
[----:B------:R-:W-:-:S07]  /*9c60*/  MOV R0, UR5 ;  /* 0x0000000500007c02 */ /* 0x000fce0008000f00 */
.L_x_187:
[----:B--2---:R2:W3:Y:S02]  /*9c70*/  SYNCS.PHASECHK.TRANS64.TRYWAIT P0, [R0+URZ], R3 ;  /* 0x00000003000075a7 */ /* 0x0044e400080011ff */
[----:B---3--:R-:W-:Y:S05]  /*9c80*/  @!P0 NANOSLEEP.SYNCS 0x989680 ;  /* 0x009896800000895d */ /* 0x008fea0003900000 */
[----:B------:R-:W3:Y:S02]  /*9c90*/  @!P0 SYNCS.PHASECHK.TRANS64 P0, [R0+URZ], R3 ;  /* 0x00000003000085a7 */ /* 0x000ee400080010ff */
[----:B---3--:R-:W-:Y:S05]  /*9ca0*/  @!P0 BRA `(.L_x_187) ;  /* 0xfffffffc00f08947 */ /* 0x008fea000383ffff */
[----:B------:R-:W-:Y:S05]  /*9cb0*/  BRA `(.L_x_188) ;  /* 0xffffffa400607947 */ /* 0x000fea000383ffff */
.L_x_83:
[----:B------:R-:W-:-:S07]  /*9cc0*/  MOV R0, UR5 ;  /* 0x0000000500007c02 */ /* 0x000fce0008000f00 */
.L_x_189:
[----:B--2---:R2:W3:Y:S02]  /*9cd0*/  SYNCS.PHASECHK.TRANS64.TRYWAIT P0, [R0+URZ], R3 ;  /* 0x00000003000075a7 */ /* 0x0044e400080011ff */
[----:B---3--:R-:W-:Y:S05]  /*9ce0*/  @!P0 NANOSLEEP.SYNCS 0x989680 ;  /* 0x009896800000895d */ /* 0x008fea0003900000 */
[----:B------:R-:W3:Y:S02]  /*9cf0*/  @!P0 SYNCS.PHASECHK.TRANS64 P0, [R0+URZ], R3 ;  /* 0x00000003000085a7 */ /* 0x000ee400080010ff */
[----:B---3--:R-:W-:Y:S05]  /*9d00*/  @!P0 BRA `(.L_x_189) ;  /* 0xfffffffc00f08947 */ /* 0x008fea000383ffff */
[----:B------:R-:W-:Y:S05]  /*9d10*/  BRA `(.L_x_190) ;  /* 0xffffffa4006c7947 */ /* 0x000fea000383ffff */
.L_x_84:
[----:B------:R-:W-:-:S07]  /*9d20*/  MOV R0, UR7 ;  /* 0x0000000700007c02 */ /* 0x000fce0008000f00 */
.L_x_191:
[----:B--2---:R2:W3:Y:S02]  /*9d30*/  SYNCS.PHASECHK.TRANS64.TRYWAIT P0, [R0+URZ], R3 ;  /* 0x00000003000075a7 */ /* 0x0044e400080011ff */
[----:B---3--:R-:W-:Y:S05]  /*9d40*/  @!P0 NANOSLEEP.SYNCS 0x989680 ;  /* 0x009896800000895d */ /* 0x008fea0003900000 */
[----:B------:R-:W3:Y:S02]  /*9d50*/  @!P0 SYNCS.PHASECHK.TRANS64 P0, [R0+URZ], R3 ;  /* 0x00000003000085a7 */ /* 0x000ee400080010ff */
[----:B---3--:R-:W-:Y:S05]  /*9d60*/  @!P0 BRA `(.L_x_191) ;  /* 0xfffffffc00f08947 */ /* 0x008fea000383ffff */
[----:B------:R-:W-:Y:S05]  /*9d70*/  BRA `(.L_x_192) ;  /* 0xffffffa400787947 */ /* 0x000fea000383ffff */
.L_x_89:
[----:B--2---:R2:W3:Y:S02]  /*9d80*/  SYNCS.PHASECHK.TRANS64.TRYWAIT P0, [R0+URZ+0x1b0], R3 ;  /* 0x0001b003000075a7 */ /* 0x0044e400080011ff */
[----:B---3--:R-:W-:Y:S05]  /*9d90*/  @!P0 NANOSLEEP.SYNCS 0x989680 ;  /* 0x009896800000895d */ /* 0x008fea0003900000 */
[----:B------:R-:W3:Y:S02]  /*9da0*/  @!P0 SYNCS.PHASECHK.TRANS64 P0, [R0+URZ+0x1b0], R3 ;  /* 0x0001b003000085a7 */ /* 0x000ee400080010ff */
[----:B---3--:R-:W-:Y:S05]  /*9db0*/  @!P0 BRA `(.L_x_89) ;  /* 0xfffffffc00f08947 */ /* 0x008fea000383ffff */
[----:B------:R-:W-:Y:S05]  /*9dc0*/  BRA `(.L_x_193) ;  /* 0xffffffa8007c7947 */ /* 0x000fea000383ffff */
.L_x_92:
[----:B------:R-:W-:Y:S07]  /*9dd0*/  MOV R0, UR7 ;  /* 0x0000000700007c02 */ /* 0x000fee0008000f00 */
.L_x_194:
[----:B--2---:R2:W3:Y:S02]  /*9de0*/  SYNCS.PHASECHK.TRANS64.TRYWAIT P0, [R0+URZ+0x1a8], R3 ;  /* 0x0001a803000075a7 */ /* 0x0044e400080011ff */
[----:B---3--:R-:W-:Y:S05]  /*9df0*/  @!P0 NANOSLEEP.SYNCS 0x989680 ;  /* 0x009896800000895d */ /* 0x008fea0003900000 */
[----:B------:R-:W3:Y:S02]  /*9e00*/  @!P0 SYNCS.PHASECHK.TRANS64 P0, [R0+URZ+0x1a8], R3 ;  /* 0x0001a803000085a7 */ /* 0x000ee400080010ff */
[----:B---3--:R-:W-:Y:S05]  /*9e10*/  @!P0 BRA `(.L_x_194) ;  /* 0xfffffffc00f08947 */ /* 0x008fea000383ffff */
[----:B------:R-:W-:Y:S05]  /*9e20*/  BRA `(.L_x_91) ;  /* 0xffffffac005c7947 */ /* 0x000fea000383ffff */
.L_x_95:
[----:B--2---:R-:W-:Y:S07]  /*9e30*/  MOV R3, UR7 ;  /* 0x0000000700037c02 */ /* 0x004fee0008000f00 */
.L_x_195:
[----:B-1----:R1:W2:Y:S02]  /*9e40*/  SYNCS.PHASECHK.TRANS64.TRYWAIT P0, [R3+URZ+0x190], R12 ;  /* 0x0001900c030075a7 */ /* 0x0022a400080011ff */
[----:B--2---:R-:W-:Y:S05]  /*9e50*/  @!P0 NANOSLEEP.SYNCS 0x989680 ;  /* 0x009896800000895d */ /* 0x004fea0003900000 */
[----:B------:R-:W2:Y:S02]  /*9e60*/  @!P0 SYNCS.PHASECHK.TRANS64 P0, [R3+URZ+0x190], R12 ;  /* 0x0001900c030085a7 */ /* 0x000ea400080010ff */
[----:B--2---:R-:W-:Y:S05]  /*9e70*/  @!P0 BRA `(.L_x_195) ;  /* 0xfffffffc00f08947 */ /* 0x004fea000383ffff */
[----:B------:R-:W-:Y:S05]  /*9e80*/  BRA `(.L_x_196) ;  /* 0xffffffac00d47947 */ /* 0x000fea000383ffff */
.L_x_96:
[----:B------:R-:W-:Y:S07]  /*9e90*/  MOV R3, UR7 ;  /* 0x0000000700037c02 */ /* 0x000fee0008000f00 */
.L_x_197:
[----:B-1----:R1:W2:Y:S02]  /*9ea0*/  SYNCS.PHASECHK.TRANS64.TRYWAIT P0, [R3+URZ+0x198], R12 ;  /* 0x0001980c030075a7 */ /* 0x0022a400080011ff */
[----:B--2---:R-:W-:Y:S05]  /*9eb0*/  @!P0 NANOSLEEP.SYNCS 0x989680 ;  /* 0x009896800000895d */ /* 0x004fea0003900000 */
[----:B------:R-:W2:Y:S02]  /*9ec0*/  @!P0 SYNCS.PHASECHK.TRANS64 P0, [R3+URZ+0x198], R12 ;  /* 0x0001980c030085a7 */ /* 0x000ea400080010ff */
[----:B--2---:R-:W-:Y:S05]  /*9ed0*/  @!P0 BRA `(.L_x_197) ;  /* 0xfffffffc00f08947 */ /* 0x004fea000383ffff */
[----:B------:R-:W-:Y:S05]  /*9ee0*/  BRA `(.L_x_198) ;  /* 0xffffffb000547947 */ /* 0x000fea000383ffff */
.L_x_98:
[----:B------:R-:W-:-:S07]  /*9ef0*/  MOV R0, UR7 ;  /* 0x0000000700007c02 */ /* 0x000fce0008000f00 */
.L_x_199:
[----:B-1----:R1:W3:Y:S02]  /*9f00*/  SYNCS.PHASECHK.TRANS64.TRYWAIT P0, [R0+URZ+0x190], R3 ;  /* 0x00019003000075a7 */ /* 0x0022e400080011ff */
[----:B---3--:R-:W-:Y:S05]  /*9f10*/  @!P0 NANOSLEEP.SYNCS 0x989680 ;  /* 0x009896800000895d */ /* 0x008fea0003900000 */
[----:B------:R-:W3:Y:S02]  /*9f20*/  @!P0 SYNCS.PHASECHK.TRANS64 P0, [R0+URZ+0x190], R3 ;  /* 0x00019003000085a7 */ /* 0x000ee400080010ff */
[----:B---3--:R-:W-:Y:S05]  /*9f30*/  @!P0 BRA `(.L_x_199) ;  /* 0xfffffffc00f08947 */ /* 0x008fea000383ffff */
[----:B------:R-:W-:Y:S05]  /*9f40*/  BRA `(.L_x_200) ;  /* 0xffffffb000c47947 */ /* 0x000fea000383ffff */
.L_x_100:
[----:B--2---:R2:W4:Y:S02]  /*9f50*/  SYNCS.PHASECHK.TRANS64.TRYWAIT P0, [R0+URZ+0x1b0], R3 ;  /* 0x0001b003000075a7 */ /* 0x00452400080011ff */
[----:B----4-:R-:W-:Y:S05]  /*9f60*/  @!P0 NANOSLEEP.SYNCS 0x989680 ;  /* 0x009896800000895d */ /* 0x010fea0003900000 */
[----:B------:R-:W4:Y:S02]  /*9f70*/  @!P0 SYNCS.PHASECHK.TRANS64 P0, [R0+URZ+0x1b0], R3 ;  /* 0x0001b003000085a7 */ /* 0x000f2400080010ff */
[----:B----4-:R-:W-:Y:S05]  /*9f80*/  @!P0 BRA `(.L_x_100) ;  /* 0xfffffffc00f08947 */ /* 0x010fea000383ffff */
[----:B------:R-:W-:Y:S05]  /*9f90*/  BRA `(.L_x_201) ;  /* 0xffffffb400907947 */ /* 0x000fea000383ffff */
.L_x_111:
[----:B-1----:R1:W3:Y:S02]  /*9fa0*/  SYNCS.PHASECHK.TRANS64.TRYWAIT P1, [R3+URZ+0x180], R0 ;  /* 0x00018000030075a7 */ /* 0x0022e400080211ff */
[----:B---3--:R-:W-:Y:S05]  /*9fb0*/  @!P1 NANOSLEEP.SYNCS 0x989680 ;  /* 0x009896800000995d */ /* 0x008fea0003900000 */
[----:B------:R-:W3:Y:S02]  /*9fc0*/  @!P1 SYNCS.PHASECHK.TRANS64 P1, [R3+URZ+0x180], R0 ;  /* 0x00018000030095a7 */ /* 0x000ee400080210ff */
[----:B---3--:R-:W-:Y:S05]  /*9fd0*/  @!P1 BRA `(.L_x_111) ;  /* 0xfffffffc00f09947 */ /* 0x008fea000383ffff */
[----:B------:R-:W-:Y:S05]  /*9fe0*/  BRA `(.L_x_110) ;  /* 0xffffffc000b87947 */ /* 0x000fea000383ffff */
.L_x_113:
[----:B---3--:R3:W4:Y:S02]  /*9ff0*/  SYNCS.PHASECHK.TRANS64.TRYWAIT P0, [R116+URZ+0x1d0], R5 ;  /* 0x0001d005740075a7 */ /* 0x00872400080011ff */
[----:B----4-:R-:W-:Y:S05]  /*a000*/  @!P0 NANOSLEEP.SYNCS 0x989680 ;  /* 0x009896800000895d */ /* 0x010fea0003900000 */
[----:B------:R-:W4:Y:S02]  /*a010*/  @!P0 SYNCS.PHASECHK.TRANS64 P0, [R116+URZ+0x1d0], R5 ;  /* 0x0001d005740085a7 */ /* 0x000f2400080010ff */
[----:B----4-:R-:W-:Y:S05]  /*a020*/  @!P0 BRA `(.L_x_113) ;  /* 0xfffffffc00f08947 */ /* 0x010fea000383ffff */
[----:B------:R-:W-:Y:S05]  /*a030*/  BRA `(.L_x_112) ;  /* 0xffffffc400147947 */ /* 0x000fea000383ffff */
.L_x_121:
[----:B--2---:R2:W3:Y:S02]  /*a040*/  SYNCS.PHASECHK.TRANS64.TRYWAIT P0, [R125+URZ+0x180], R0 ;  /* 0x000180007d0075a7 */ /* 0x0044e400080011ff */
[----:B---3--:R-:W-:Y:S05]  /*a050*/  @!P0 NANOSLEEP.SYNCS 0x989680 ;  /* 0x009896800000895d */ /* 0x008fea0003900000 */
[----:B------:R-:W3:Y:S02]  /*a060*/  @!P0 SYNCS.PHASECHK.TRANS64 P0, [R125+URZ+0x180], R0 ;  /* 0x000180007d0085a7 */ /* 0x000ee400080010ff */
[----:B---3--:R-:W-:Y:S05]  /*a070*/  @!P0 BRA `(.L_x_121) ;  /* 0xfffffffc00f08947 */ /* 0x008fea000383ffff */
[----:B------:R-:W-:Y:S05]  /*a080*/  BRA `(.L_x_120) ;  /* 0xffffffd800187947 */ /* 0x000fea000383ffff */
        .weak           $__internal_0_$__cuda_sm10x_tcgen05_guardrail_trap_col_being_dealloced_not_returned_by_alloc
        .type           $__internal_0_$__cuda_sm10x_tcgen05_guardrail_trap_col_being_dealloced_not_returned_by_alloc,@function
        .size           $__internal_0_$__cuda_sm10x_tcgen05_guardrail_trap_col_being_dealloced_not_returned_by_alloc,($__internal_1_$__cuda_sm10x_tcgen05_guardrail_trap_phase_invalid_during_alloc - $__internal_0_$__cuda_sm10x_tcgen05_guardrail_trap_col_being_dealloced_not_returned_by_alloc)
$__internal_0_$__cuda_sm10x_tcgen05_guardrail_trap_col_being_dealloced_not_returned_by_alloc:
[----:B------:R-:W-:Y:S05]  /*a090*/  BPT.TRAP 0x1 ;  /* 0x000000040000795c */ /* 0x000fea0000300000 */
[----:B------:R-:W-:-:S04]  /*a0a0*/  HFMA2 R3, -RZ, RZ, 0, 0 ;  /* 0x00000000ff037431 */ /* 0x000fc800000001ff */
[----:B------:R-:W-:Y:S05]  /*a0b0*/  RET.REL.NODEC R2 `(_ZN7cutlass13device_kernelINS_4gemm6kernel13GemmUniversalIN4cute5tupleIJiiiiEEENS1_10collective13CollectiveMmaINS1_35MainloopSm100TmaUmmaWarpSpecializedILi24ELi2ELi4ENS5_IJNS4_1CILi1EEESB_SB_EEEEENS5_IJNSA_ILi128EEESE_NSA_ILi32EEEEEEaNS5_IJlSB_lEEEaSH_NS4_8TiledMMAINS4_8MMA_AtomIJNS4_15SM100_MMA_S8_SSIaaiLi128ELi128ELNS4_4UMMA5MajorE0ELSM_0ELNSL_8SaturateE0EEEEEENS4_6LayoutISC_NS5_IJNSA_ILi0EEESR_SR_EEEEENS5_IJNS4_10UnderscoreESU_SU_EEEEENS4_13SM90_TMA_LOADENS4_14ComposedLayoutINS4_7SwizzleILi1ELi4ELi3EEENS4_18smem_ptr_flag_bitsILi8EEENSQ_INS5_IJNSA_ILi8EEESF_EEENS5_IJSF_SB_EEEEEEEvNS4_8identityESX_S17_vS18_EENS_8epilogue10collective18CollectiveEpilogueINS1A_23Sm100TmaWarpSpecializedILi2ELi2ELi64ELb0ELb0EEEJSG_NS5_IJNSQ_ISE_SB_EENSQ_INSA_ILi64EEESB_EEEEEaSH_aSH_NS1A_6fusion15FusionCallbacksIS1E_NS1J_17LinearCombinationIaiaiLNS_15FloatRoundStyleE2EEESG_S1I_JEEENS4_5SM1004TMEM4LOAD26SM100_TMEM_LOAD_32dp32b64xESX_NSY_INSZ_ILi2ELi4ELi3EEES12_NSQ_INS5_IJS13_S1G_EEENS5_IJS1G_SB_EEEEEEENS4_39AutoVectorizingCopyWithAssumedAlignmentILi128EEENS4_14SM90_TMA_STOREES1X_S1Z_S1Z_EEEvvEEEEvNT_6ParamsE) ;  /* 0xffffff5c02d07950 */ /* 0x000fea0003c3ffff */
        .weak           $__internal_1_$__cuda_sm10x_tcgen05_guardrail_trap_phase_invalid_during_alloc
        .type           $__internal_1_$__cuda_sm10x_tcgen05_guardrail_trap_phase_invalid_during_alloc,@function
        .size           $__internal_1_$__cuda_sm10x_tcgen05_guardrail_trap_phase_invalid_during_alloc,($__internal_2_$__cuda_sm10x_tcgen05_guardrail_trap_unallocated_columns_being_dealloced - $__internal_1_$__cuda_sm10x_tcgen05_guardrail_trap_phase_invalid_during_alloc)
$__internal_1_$__cuda_sm10x_tcgen05_guardrail_trap_phase_invalid_during_alloc:
[----:B------:R-:W-:Y:S05]  /*a0c0*/  BPT.TRAP 0x1 ;  /* 0x000000040000795c */ /* 0x000fea0000300000 */
[----:B------:R-:W-:-:S04]  /*a0d0*/  MOV R3, 0x0 ;  /* 0x0000000000037802 */ /* 0x000fc80000000f00 */
[----:B------:R-:W-:Y:S05]  /*a0e0*/  RET.REL.NODEC R2 `(_ZN7cutlass13device_kernelINS_4gemm6kernel13GemmUniversalIN4cute5tupleIJiiiiEEENS1_10collective13CollectiveMmaINS1_35MainloopSm100TmaUmmaWarpSpecializedILi24ELi2ELi4ENS5_IJNS4_1CILi1EEESB_SB_EEEEENS5_IJNSA_ILi128EEESE_NSA_ILi32EEEEEEaNS5_IJlSB_lEEEaSH_NS4_8TiledMMAINS4_8MMA_AtomIJNS4_15SM100_MMA_S8_SSIaaiLi128ELi128ELNS4_4UMMA5MajorE0ELSM_0ELNSL_8SaturateE0EEEEEENS4_6LayoutISC_NS5_IJNSA_ILi0EEESR_SR_EEEEENS5_IJNS4_10UnderscoreESU_SU_EEEEENS4_13SM90_TMA_LOADENS4_14ComposedLayoutINS4_7SwizzleILi1ELi4ELi3EEENS4_18smem_ptr_flag_bitsILi8EEENSQ_INS5_IJNSA_ILi8EEESF_EEENS5_IJSF_SB_EEEEEEEvNS4_8identityESX_S17_vS18_EENS_8epilogue10collective18CollectiveEpilogueINS1A_23Sm100TmaWarpSpecializedILi2ELi2ELi64ELb0ELb0EEEJSG_NS5_IJNSQ_ISE_SB_EENSQ_INSA_ILi64EEESB_EEEEEaSH_aSH_NS1A_6fusion15FusionCallbacksIS1E_NS1J_17LinearCombinationIaiaiLNS_15FloatRoundStyleE2EEESG_S1I_JEEENS4_5SM1004TMEM4LOAD26SM100_TMEM_LOAD_32dp32b64xESX_NSY_INSZ_ILi2ELi4ELi3EEES12_NSQ_INS5_IJS13_S1G_EEENS5_IJS1G_SB_EEEEEEENS4_39AutoVectorizingCopyWithAssumedAlignmentILi128EEENS4_14SM90_TMA_STOREES1X_S1Z_S1Z_EEEvvEEEEvNT_6ParamsE) ;  /* 0xffffff5c02c47950 */ /* 0x000fea0003c3ffff */
        .weak           $__internal_2_$__cuda_sm10x_tcgen05_guardrail_trap_unallocated_columns_being_dealloced
        .type           $__internal_2_$__cuda_sm10x_tcgen05_guardrail_trap_unallocated_columns_being_dealloced,@function
        .size           $__internal_2_$__cuda_sm10x_tcgen05_guardrail_trap_unallocated_columns_being_dealloced,(.L_x_203 - $__internal_2_$__cuda_sm10x_tcgen05_guardrail_trap_unallocated_columns_being_dealloced)
$__internal_2_$__cuda_sm10x_tcgen05_guardrail_trap_unallocated_columns_being_dealloced:
[----:B------:R-:W-:Y:S05]  /*a0f0*/  BPT.TRAP 0x1 ;  /* 0x000000040000795c */ /* 0x000fea0000300000 */
[----:B------:R-:W-:-:S04]  /*a100*/  HFMA2 R3, -RZ, RZ, 0, 0 ;  /* 0x00000000ff037431 */ /* 0x000fc800000001ff */
[----:B------:R-:W-:Y:S05]  /*a110*/  RET.REL.NODEC R2 `(_ZN7cutlass13device_kernelINS_4gemm6kernel13GemmUniversalIN4cute5tupleIJiiiiEEENS1_10collective13CollectiveMmaINS1_35MainloopSm100TmaUmmaWarpSpecializedILi24ELi2ELi4ENS5_IJNS4_1CILi1EEESB_SB_EEEEENS5_IJNSA_ILi128EEESE_NSA_ILi32EEEEEEaNS5_IJlSB_lEEEaSH_NS4_8TiledMMAINS4_8MMA_AtomIJNS4_15SM100_MMA_S8_SSIaaiLi128ELi128ELNS4_4UMMA5MajorE0ELSM_0ELNSL_8SaturateE0EEEEEENS4_6LayoutISC_NS5_IJNSA_ILi0EEESR_SR_EEEEENS5_IJNS4_10UnderscoreESU_SU_EEEEENS4_13SM90_TMA_LOADENS4_14ComposedLayoutINS4_7SwizzleILi1ELi4ELi3EEENS4_18smem_ptr_flag_bitsILi8EEENSQ_INS5_IJNSA_ILi8EEESF_EEENS5_IJSF_SB_EEEEEEEvNS4_8identityESX_S17_vS18_EENS_8epilogue10collective18CollectiveEpilogueINS1A_23Sm100TmaWarpSpecializedILi2ELi2ELi64ELb0ELb0EEEJSG_NS5_IJNSQ_ISE_SB_EENSQ_INSA_ILi64EEESB_EEEEEaSH_aSH_NS1A_6fusion15FusionCallbacksIS1E_NS1J_17LinearCombinationIaiaiLNS_15FloatRoundStyleE2EEESG_S1I_JEEENS4_5SM1004TMEM4LOAD26SM100_TMEM_LOAD_32dp32b64xESX_NSY_INSZ_ILi2ELi4ELi3EEES12_NSQ_INS5_IJS13_S1G_EEENS5_IJS1G_SB_EEEEEEENS4_39AutoVectorizingCopyWithAssumedAlignmentILi128EEENS4_14SM90_TMA_STOREES1X_S1Z_S1Z_EEEvvEEEEvNT_6ParamsE) ;  /* 0xffffff5c02b87950 */ /* 0x000fea0003c3ffff */
.L_x_202:
[----:B------:R-:W-:-:S00]  /*a120*/  BRA `(.L_x_202) ;  /* 0xfffffffc00fc7947 */ /* 0x000fc0000383ffff */
[----:B------:R-:W-:-:S00]  /*a130*/  NOP ;  /* 0x0000000000007918 */ /* 0x000fc00000000000 */
        /* <DEDUP_REMOVED lines=12> */
.L_x_203:


//--------------------- .nv.global.init           --------------------------
	.section	.nv.global.init,"aw",@progbits
.nv.global.init:
	.type		$str$27,@object
	.size		$str$27,($str$28 - $str$27)
$str$27:
        /*0000*/ 	.byte	0x28, 0x61, 0x64, 0x64, 0x72, 0x65, 0x73, 0x73, 0x20, 0x26, 0x20, 0x6d, 0x61, 0x73, 0x6b, 0x29
        /*0010*/ 	.byte	0x20, 0x3d, 0x3d, 0x20, 0x30, 0x00
	.type		$str$28,@object
	.size		$str$28,($str$26 - $str$28)
$str$28:
        /*0016*/ 	.byte	0x2f, 0x74, 0x6d, 0x70, 0x2f, 0x63, 0x75, 0x74, 0x6c, 0x61, 0x73, 0x73, 0x5f, 0x73, 0x77, 0x65
        /*0026*/ 	.byte	0x65, 0x70, 0x5f, 0x73, 0x72, 0x63, 0x2f, 0x69, 0x6e, 0x63, 0x6c, 0x75, 0x64, 0x65, 0x2f, 0x63
        /*0036*/ 	.byte	0x75, 0x74, 0x65, 0x2f, 0x70, 0x6f, 0x69, 0x6e, 0x74, 0x65, 0x72, 0x5f, 0x66, 0x6c, 0x61, 0x67
        /*0046*/ 	.byte	0x67, 0x65, 0x64, 0x2e, 0x68, 0x70, 0x70, 0x00
	.type		$str$26,@object
	.size		$str$26,($str$25 - $str$26)
$str$26:
        /*004e*/ 	.byte	0x2f, 0x74, 0x6d, 0x70, 0x2f, 0x63, 0x75, 0x74, 0x6c, 0x61, 0x73, 0x73, 0x5f, 0x73, 0x77, 0x65
        /*005e*/ 	.byte	0x65, 0x70, 0x5f, 0x73, 0x72, 0x63, 0x2f, 0x69, 0x6e, 0x63, 0x6c, 0x75, 0x64, 0x65, 0x2f, 0x63
        /*006e*/ 	.byte	0x75, 0x74, 0x65, 0x2f, 0x61, 0x74, 0x6f, 0x6d, 0x2f, 0x63, 0x6f, 0x70, 0x79, 0x5f, 0x74, 0x72
        /*007e*/ 	.byte	0x61, 0x69, 0x74, 0x73, 0x5f, 0x73, 0x6d, 0x31, 0x30, 0x30, 0x2e, 0x68, 0x70, 0x70, 0x00
	.type		$str$25,@object
	.size		$str$25,(__unnamed_1 - $str$25)
$str$25:
        /*008d*/ 	.byte	0x28, 0x28, 0x75, 0x69, 0x6e, 0x74, 0x33, 0x32, 0x5f, 0x74, 0x28, 0x74, 0x68, 0x72, 0x65, 0x61
        /*009d*/ 	.byte	0x64, 0x49, 0x64, 0x78, 0x2e, 0x78, 0x29, 0x20, 0x2f, 0x20, 0x33, 0x32, 0x29, 0x20, 0x25, 0x20
        /*00ad*/ 	.byte	0x34, 0x29, 0x20, 0x3d, 0x3d, 0x20, 0x28, 0x28, 0x28, 0x74, 0x6d, 0x65, 0x6d, 0x5f, 0x61, 0x64
        /*00bd*/ 	.byte	0x64, 0x72, 0x20, 0x3e, 0x3e, 0x20, 0x31, 0x36, 0x29, 0x20, 0x2f, 0x20, 0x33, 0x32, 0x29, 0x20
        /*00cd*/ 	.byte	0x25, 0x20, 0x34, 0x29, 0x00
	.type		__unnamed_1,@object
	.size		__unnamed_1,(__unnamed_2 - __unnamed_1)
__unnamed_1:
        /*00d2*/ 	.byte	0x61, 0x75, 0x74, 0x6f, 0x20, 0x63, 0x75, 0x74, 0x65, 0x3a, 0x3a, 0x61, 0x73, 0x5f, 0x70, 0x6f
        /* <DEDUP_REMOVED lines=24> */
        /*0262*/ 	.byte	0x5d, 0x00
	.type		__unnamed_2,@object
	.size		__unnamed_2,(.L_2 - __unnamed_2)
__unnamed_2:
        /* <DEDUP_REMOVED lines=42> */
        /*0504*/ 	.byte	0x43, 0x3c, 0x30, 0x3e, 0x3e, 0x3e, 0x3e, 0x5d, 0x00
.L_2:


//--------------------- .nv.shared._ZN7cutlass13device_kernelINS_4gemm6kernel13GemmUniversalIN4cute5tupleIJiiiiEEENS1_10collective13CollectiveMmaINS1_35MainloopSm100TmaUmmaWarpSpecializedILi24ELi2ELi4ENS5_IJNS4_1CILi1EEESB_SB_EEEEENS5_IJNSA_ILi128EEESE_NSA_ILi32EEEEEEaNS5_IJlSB_lEEEaSH_NS4_8TiledMMAINS4_8MMA_AtomIJNS4_15SM100_MMA_S8_SSIaaiLi128ELi128ELNS4_4UMMA5MajorE0ELSM_0ELNSL_8SaturateE0EEEEEENS4_6LayoutISC_NS5_IJNSA_ILi0EEESR_SR_EEEEENS5_IJNS4_10UnderscoreESU_SU_EEEEENS4_13SM90_TMA_LOADENS4_14ComposedLayoutINS4_7SwizzleILi1ELi4ELi3EEENS4_18smem_ptr_flag_bitsILi8EEENSQ_INS5_IJNSA_ILi8EEESF_EEENS5_IJSF_SB_EEEEEEEvNS4_8identityESX_S17_vS18_EENS_8epilogue10collective18CollectiveEpilogueINS1A_23Sm100TmaWarpSpecializedILi2ELi2ELi64ELb0ELb0EEEJSG_NS5_IJNSQ_ISE_SB_EENSQ_INSA_ILi64EEESB_EEEEEaSH_aSH_NS1A_6fusion15FusionCallbacksIS1E_NS1J_17LinearCombinationIaiaiLNS_15FloatRoundStyleE2EEESG_S1I_JEEENS4_5SM1004TMEM4LOAD26SM100_TMEM_LOAD_32dp32b64xESX_NSY_INSZ_ILi2ELi4ELi3EEES12_NSQ_INS5_IJS13_S1G_EEENS5_IJS1G_SB_EEEEEEENS4_39AutoVectorizingCopyWithAssumedAlignmentILi128EEENS4_14SM90_TMA_STOREES1X_S1Z_S1Z_EEEvvEEEEvNT_6ParamsE --------------------------
	.section	.nv.shared._ZN7cutlass13device_kernelINS_4gemm6kernel13GemmUniversalIN4cute5tupleIJiiiiEEENS1_10collective13CollectiveMmaINS1_35MainloopSm100TmaUmmaWarpSpecializedILi24ELi2ELi4ENS5_IJNS4_1CILi1EEESB_SB_EEEEENS5_IJNSA_ILi128EEESE_NSA_ILi32EEEEEEaNS5_IJlSB_lEEEaSH_NS4_8TiledMMAINS4_8MMA_AtomIJNS4_15SM100_MMA_S8_SSIaaiLi128ELi128ELNS4_4UMMA5MajorE0ELSM_0ELNSL_8SaturateE0EEEEEENS4_6LayoutISC_NS5_IJNSA_ILi0EEESR_SR_EEEEENS5_IJNS4_10UnderscoreESU_SU_EEEEENS4_13SM90_TMA_LOADENS4_14ComposedLayoutINS4_7SwizzleILi1ELi4ELi3EEENS4_18smem_ptr_flag_bitsILi8EEENSQ_INS5_IJNSA_ILi8EEESF_EEENS5_IJSF_SB_EEEEEEEvNS4_8identityESX_S17_vS18_EENS_8epilogue10collective18CollectiveEpilogueINS1A_23Sm100TmaWarpSpecializedILi2ELi2ELi64ELb0ELb0EEEJSG_NS5_IJNSQ_ISE_SB_EENSQ_INSA_ILi64EEESB_EEEEEaSH_aSH_NS1A_6fusion15FusionCallbacksIS1E_NS1J_17LinearCombinationIaiaiLNS_15FloatRoundStyleE2EEESG_S1I_JEEENS4_5SM1004TMEM4LOAD26SM100_TMEM_LOAD_32dp32b64xESX_NSY_INSZ_ILi2ELi4ELi3EEES12_NSQ_INS5_IJS13_S1G_EEENS5_IJS1G_SB_EEEEEEENS4_39AutoVectorizingCopyWithAssumedAlignmentILi128EEENS4_14SM90_TMA_STOREES1X_S1Z_S1Z_EEEvvEEEEvNT_6ParamsE,"aw",@nobits
	.sectionflags	@""
	.align	16
	.zero		1024


//--------------------- .nv.shared.reserved.0     --------------------------
	.section	.nv.shared.reserved.0,"aw",@nobits
	.weak		__nv_reservedSMEM_offset_0_alias
	.size		__nv_reservedSMEM_offset_0_alias, 0, 64
	.other		__nv_reservedSMEM_offset_0_alias,@"STO_CUDA_RESERVED_SHARED STV_DEFAULT"
__nv_reservedSMEM_offset_0_alias:
	.zero		0
.nv.shared.reserved.0:
	.zero		64
	.weak		__nv_reservedSMEM_tcgen05_partition
	.type		__nv_reservedSMEM_tcgen05_partition,@object
	.size		__nv_reservedSMEM_tcgen05_partition,(.L_0 - __nv_reservedSMEM_tcgen05_partition)
__nv_reservedSMEM_tcgen05_partition:
	.zero		32
.L_0:


//--------------------- .nv.global                --------------------------
	.section	.nv.global,"aw",@nobits
.nv.global:
	.type		_ZN40_INTERNAL_4a054141_4_k_cu_1b980f1a_351864cute1_E,@object
	.size		_ZN40_INTERNAL_4a054141_4_k_cu_1b980f1a_351864cute1_E,(_ZN40_INTERNAL_4a054141_4_k_cu_1b980f1a_351864cuda3std3__45__cpo6cbeginE - _ZN40_INTERNAL_4a054141_4_k_cu_1b980f1a_351864cute1_E)
_ZN40_INTERNAL_4a054141_4_k_cu_1b980f1a_351864cute1_E:
	.zero		1
	.type		_ZN40_INTERNAL_4a054141_4_k_cu_1b980f1a_351864cuda3std3__45__cpo6cbeginE,@object
	.size		_ZN40_INTERNAL_4a054141_4_k_cu_1b980f1a_351864cuda3std3__45__cpo6cbeginE,(_ZN40_INTERNAL_4a054141_4_k_cu_1b980f1a_351864cuda3std3__48in_placeE - _ZN40_INTERNAL_4a054141_4_k_cu_1b980f1a_351864cuda3std3__45__cpo6cbeginE)
_ZN40_INTERNAL_4a054141_4_k_cu_1b980f1a_351864cuda3std3__45__cpo6cbeginE:
	.zero		1
	.type		_ZN40_INTERNAL_4a054141_4_k_cu_1b980f1a_351864cuda3std3__48in_placeE,@object
	.size		_ZN40_INTERNAL_4a054141_4_k_cu_1b980f1a_351864cuda3std3__48in_placeE,(_ZN40_INTERNAL_4a054141_4_k_cu_1b980f1a_351864cuda3std6ranges3__45__cpo9iter_moveE - _ZN40_INTERNAL_4a054141_4_k_cu_1b980f1a_351864cuda3std3__48in_placeE)
_ZN40_INTERNAL_4a054141_4_k_cu_1b980f1a_351864cuda3std3__48in_placeE:
	.zero		1
	.type		_ZN40_INTERNAL_4a054141_4_k_cu_1b980f1a_351864cuda3std6ranges3__45__cpo9iter_moveE,@object
	.size		_ZN40_INTERNAL_4a054141_4_k_cu_1b980f1a_351864cuda3std6ranges3__45__cpo9iter_moveE,(_ZN40_INTERNAL_4a054141_4_k_cu_1b980f1a_351864cuda3std3__45__cpo5beginE - _ZN40_INTERNAL_4a054141_4_k_cu_1b980f1a_351864cuda3std6ranges3__45__cpo9iter_moveE)
_ZN40_INTERNAL_4a054141_4_k_cu_1b980f1a_351864cuda3std6ranges3__45__cpo9iter_moveE:
	.zero		1
	.type		_ZN40_INTERNAL_4a054141_4_k_cu_1b980f1a_351864cuda3std3__45__cpo5beginE,@object
	.size		_ZN40_INTERNAL_4a054141_4_k_cu_1b980f1a_351864cuda3std3__45__cpo5beginE,(_ZN40_INTERNAL_4a054141_4_k_cu_1b980f1a_351864cuda3std3__442_GLOBAL__N__4a054141_4_k_cu_1b980f1a_351866ignoreE - _ZN40_INTERNAL_4a054141_4_k_cu_1b980f1a_351864cuda3std3__45__cpo5beginE)
_ZN40_INTERNAL_4a054141_4_k_cu_1b980f1a_351864cuda3std3__45__cpo5beginE:
	.zero		1
	.type		_ZN40_INTERNAL_4a054141_4_k_cu_1b980f1a_351864cuda3std3__442_GLOBAL__N__4a054141_4_k_cu_1b980f1a_351866ignoreE,@object
	.size		_ZN40_INTERNAL_4a054141_4_k_cu_1b980f1a_351864cuda3std3__442_GLOBAL__N__4a054141_4_k_cu_1b980f1a_351866ignoreE,(_ZN40_INTERNAL_4a054141_4_k_cu_1b980f1a_351864cute7productE - _ZN40_INTERNAL_4a054141_4_k_cu_1b980f1a_351864cuda3std3__442_GLOBAL__N__4a054141_4_k_cu_1b980f1a_351866ignoreE)
_ZN40_INTERNAL_4a054141_4_k_cu_1b980f1a_351864cuda3std3__442_GLOBAL__N__4a054141_4_k_cu_1b980f1a_351866ignoreE:
	.zero		1
	.type		_ZN40_INTERNAL_4a054141_4_k_cu_1b980f1a_351864cute7productE,@object
	.size		_ZN40_INTERNAL_4a054141_4_k_cu_1b980f1a_351864cute7productE,(_ZN40_INTERNAL_4a054141_4_k_cu_1b980f1a_351864cuda3std3__45__cpo3endE - _ZN40_INTERNAL_4a054141_4_k_cu_1b980f1a_351864cute7productE)
_ZN40_INTERNAL_4a054141_4_k_cu_1b980f1a_351864cute7productE:
	.zero		1
	.type		_ZN40_INTERNAL_4a054141_4_k_cu_1b980f1a_351864cuda3std3__45__cpo3endE,@object
	.size		_ZN40_INTERNAL_4a054141_4_k_cu_1b980f1a_351864cuda3std3__45__cpo3endE,(_ZN40_INTERNAL_4a054141_4_k_cu_1b980f1a_351864cuda3std3__419piecewise_constructE - _ZN40_INTERNAL_4a054141_4_k_cu_1b980f1a_351864cuda3std3__45__cpo3endE)
_ZN40_INTERNAL_4a054141_4_k_cu_1b980f1a_351864cuda3std3__45__cpo3endE:
	.zero		1
	.type		_ZN40_INTERNAL_4a054141_4_k_cu_1b980f1a_351864cuda3std3__419piecewise_constructE,@object
	.size		_ZN40_INTERNAL_4a054141_4_k_cu_1b980f1a_351864cuda3std3__419piecewise_constructE,(_ZN40_INTERNAL_4a054141_4_k_cu_1b980f1a_351864cuda3std3__45__cpo4cendE - _ZN40_INTERNAL_4a054141_4_k_cu_1b980f1a_351864cuda3std3__419piecewise_constructE)
_ZN40_INTERNAL_4a054141_4_k_cu_1b980f1a_351864cuda3std3__419piecewise_constructE:
	.zero		1
	.type		_ZN40_INTERNAL_4a054141_4_k_cu_1b980f1a_351864cuda3std3__45__cpo4cendE,@object
	.size		_ZN40_INTERNAL_4a054141_4_k_cu_1b980f1a_351864cuda3std3__45__cpo4cendE,(_ZN40_INTERNAL_4a054141_4_k_cu_1b980f1a_351864cuda3std6ranges3__45__cpo4swapE - _ZN40_INTERNAL_4a054141_4_k_cu_1b980f1a_351864cuda3std3__45__cpo4cendE)
_ZN40_INTERNAL_4a054141_4_k_cu_1b980f1a_351864cuda3std3__45__cpo4cendE:
	.zero		1
	.type		_ZN40_INTERNAL_4a054141_4_k_cu_1b980f1a_351864cuda3std6ranges3__45__cpo4swapE,@object
	.size		_ZN40_INTERNAL_4a054141_4_k_cu_1b980f1a_351864cuda3std6ranges3__45__cpo4swapE,(.L_10 - _ZN40_INTERNAL_4a054141_4_k_cu_1b980f1a_351864cuda3std6ranges3__45__cpo4swapE)
_ZN40_INTERNAL_4a054141_4_k_cu_1b980f1a_351864cuda3std6ranges3__45__cpo4swapE:
	.zero		1
.L_10:


//--------------------- .nv.constant0._ZN7cutlass13device_kernelINS_4gemm6kernel13GemmUniversalIN4cute5tupleIJiiiiEEENS1_10collective13CollectiveMmaINS1_35MainloopSm100TmaUmmaWarpSpecializedILi24ELi2ELi4ENS5_IJNS4_1CILi1EEESB_SB_EEEEENS5_IJNSA_ILi128EEESE_NSA_ILi32EEEEEEaNS5_IJlSB_lEEEaSH_NS4_8TiledMMAINS4_8MMA_AtomIJNS4_15SM100_MMA_S8_SSIaaiLi128ELi128ELNS4_4UMMA5MajorE0ELSM_0ELNSL_8SaturateE0EEEEEENS4_6LayoutISC_NS5_IJNSA_ILi0EEESR_SR_EEEEENS5_IJNS4_10UnderscoreESU_SU_EEEEENS4_13SM90_TMA_LOADENS4_14ComposedLayoutINS4_7SwizzleILi1ELi4ELi3EEENS4_18smem_ptr_flag_bitsILi8EEENSQ_INS5_IJNSA_ILi8EEESF_EEENS5_IJSF_SB_EEEEEEEvNS4_8identityESX_S17_vS18_EENS_8epilogue10collective18CollectiveEpilogueINS1A_23Sm100TmaWarpSpecializedILi2ELi2ELi64ELb0ELb0EEEJSG_NS5_IJNSQ_ISE_SB_EENSQ_INSA_ILi64EEESB_EEEEEaSH_aSH_NS1A_6fusion15FusionCallbacksIS1E_NS1J_17LinearCombinationIaiaiLNS_15FloatRoundStyleE2EEESG_S1I_JEEENS4_5SM1004TMEM4LOAD26SM100_TMEM_LOAD_32dp32b64xESX_NSY_INSZ_ILi2ELi4ELi3EEES12_NSQ_INS5_IJS13_S1G_EEENS5_IJS1G_SB_EEEEEEENS4_39AutoVectorizingCopyWithAssumedAlignmentILi128EEENS4_14SM90_TMA_STOREES1X_S1Z_S1Z_EEEvvEEEEvNT_6ParamsE --------------------------
	.section	.nv.constant0._ZN7cutlass13device_kernelINS_4gemm6kernel13GemmUniversalIN4cute5tupleIJiiiiEEENS1_10collective13CollectiveMmaINS1_35MainloopSm100TmaUmmaWarpSpecializedILi24ELi2ELi4ENS5_IJNS4_1CILi1EEESB_SB_EEEEENS5_IJNSA_ILi128EEESE_NSA_ILi32EEEEEEaNS5_IJlSB_lEEEaSH_NS4_8TiledMMAINS4_8MMA_AtomIJNS4_15SM100_MMA_S8_SSIaaiLi128ELi128ELNS4_4UMMA5MajorE0ELSM_0ELNSL_8SaturateE0EEEEEENS4_6LayoutISC_NS5_IJNSA_ILi0EEESR_SR_EEEEENS5_IJNS4_10UnderscoreESU_SU_EEEEENS4_13SM90_TMA_LOADENS4_14ComposedLayoutINS4_7SwizzleILi1ELi4ELi3EEENS4_18smem_ptr_flag_bitsILi8EEENSQ_INS5_IJNSA_ILi8EEESF_EEENS5_IJSF_SB_EEEEEEEvNS4_8identityESX_S17_vS18_EENS_8epilogue10collective18CollectiveEpilogueINS1A_23Sm100TmaWarpSpecializedILi2ELi2ELi64ELb0ELb0EEEJSG_NS5_IJNSQ_ISE_SB_EENSQ_INSA_ILi64EEESB_EEEEEaSH_aSH_NS1A_6fusion15FusionCallbacksIS1E_NS1J_17LinearCombinationIaiaiLNS_15FloatRoundStyleE2EEESG_S1I_JEEENS4_5SM1004TMEM4LOAD26SM100_TMEM_LOAD_32dp32b64xESX_NSY_INSZ_ILi2ELi4ELi3EEES12_NSQ_INS5_IJS13_S1G_EEENS5_IJS1G_SB_EEEEEEENS4_39AutoVectorizingCopyWithAssumedAlignmentILi128EEENS4_14SM90_TMA_STOREES1X_S1Z_S1Z_EEEvvEEEEvNT_6ParamsE,"a",@progbits
	.sectionflags	@""
	.align	4
.nv.constant0._ZN7cutlass13device_kernelINS_4gemm6kernel13GemmUniversalIN4cute5tupleIJiiiiEEENS1_10collective13CollectiveMmaINS1_35MainloopSm100TmaUmmaWarpSpecializedILi24ELi2ELi4ENS5_IJNS4_1CILi1EEESB_SB_EEEEENS5_IJNSA_ILi128EEESE_NSA_ILi32EEEEEEaNS5_IJlSB_lEEEaSH_NS4_8TiledMMAINS4_8MMA_AtomIJNS4_15SM100_MMA_S8_SSIaaiLi128ELi128ELNS4_4UMMA5MajorE0ELSM_0ELNSL_8SaturateE0EEEEEENS4_6LayoutISC_NS5_IJNSA_ILi0EEESR_SR_EEEEENS5_IJNS4_10UnderscoreESU_SU_EEEEENS4_13SM90_TMA_LOADENS4_14ComposedLayoutINS4_7SwizzleILi1ELi4ELi3EEENS4_18smem_ptr_flag_bitsILi8EEENSQ_INS5_IJNSA_ILi8EEESF_EEENS5_IJSF_SB_EEEEEEEvNS4_8identityESX_S17_vS18_EENS_8epilogue10collective18CollectiveEpilogueINS1A_23Sm100TmaWarpSpecializedILi2ELi2ELi64ELb0ELb0EEEJSG_NS5_IJNSQ_ISE_SB_EENSQ_INSA_ILi64EEESB_EEEEEaSH_aSH_NS1A_6fusion15FusionCallbacksIS1E_NS1J_17LinearCombinationIaiaiLNS_15FloatRoundStyleE2EEESG_S1I_JEEENS4_5SM1004TMEM4LOAD26SM100_TMEM_LOAD_32dp32b64xESX_NSY_INSZ_ILi2ELi4ELi3EEES12_NSQ_INS5_IJS13_S1G_EEENS5_IJS1G_SB_EEEEEEENS4_39AutoVectorizingCopyWithAssumedAlignmentILi128EEENS4_14SM90_TMA_STOREES1X_S1Z_S1Z_EEEvvEEEEvNT_6ParamsE:
	.zero		2944


//--------------------- SYMBOLS --------------------------

	.type		.nv.reservedSmem.offset0,@object
	.size		.nv.reservedSmem.offset0,0x4
	.type		.nv.reservedSmem.cap,@object
	.size		.nv.reservedSmem.cap,0x4
	.type		__assertfail,@function
